	.target	sm_90a

	.elftype	@"ET_EXEC"


//--------------------- .note.nv.tkinfo           --------------------------
	.section	.note.nv.tkinfo,"",@"SHT_NOTE"
	.sectionflags	@"SHF_NOTE_NV_TKINFO"
	.tkinfo
        /*0018*/ 	.word	0x00000002
        /*0030*/ 	.string	""
        /*0030*/ 	.string	"ptxas"
        /*0030*/ 	.string	"Cuda compilation tools, release 13.0, V13.0.88"
        /*0030*/ 	.string	"Build cuda_13.0.r13.0/compiler.36424714_0"
        /*0030*/ 	.string	"-arch sm_90a -m 64 "



//--------------------- .note.nv.cuinfo           --------------------------
	.section	.note.nv.cuinfo,"",@"SHT_NOTE"
	.sectionflags	@"SHF_NOTE_NV_CUINFO"
        /*0018*/ 	.short	0x0002
        /*001a*/ 	.short	0x005a
        /*001c*/ 	.short	0x0082
	.zero		2


//--------------------- .nv.info                  --------------------------
	.section	.nv.info,"",@"SHT_CUDA_INFO"
	.align	4


	//----- nvinfo : EIATTR_REGCOUNT
	.align		4
        /*0000*/ 	.byte	0x04, 0x2f
        /*0002*/ 	.short	(.L_12 - .L_11)
	.align		4
.L_11:
        /*0004*/ 	.word	index@(_ZN7cutlass13device_kernelINS_4gemm6kernel13GemmUniversalIN4cute5tupleIJiiiiEEENS1_10collective13CollectiveMmaINS1_37MainloopSm90TmaGmmaWarpSpecializedFP8ILi22ENS5_IJNS4_1CILi1EEESB_SB_EEENS1_35KernelTmaWarpSpecializedCooperativeEEENS5_IJNSA_ILi256EEENSA_ILi64EEENSA_ILi32EEEEEENS_12float_e4m3_tENS5_IJlSB_lEEESJ_SK_NS4_8TiledMMAINS4_8MMA_AtomIJNS4_4SM904GMMA30MMA_64x64x32_F32E4M3E4M3_SS_TNILNSO_7ScaleInE1ELSQ_1EEEEEENS4_6LayoutINS5_IJNSA_ILi2EEESB_SB_EEENS5_IJSB_NSA_ILi0EEESW_EEEEENS5_IJNS4_10UnderscoreESZ_SZ_EEEEENS4_13SM90_TMA_LOADENS4_14ComposedLayoutINS4_7SwizzleILi1ELi4ELi3EEENS4_18smem_ptr_flag_bitsILi8EEENST_INS5_IJNSA_ILi8EEESH_EEENS5_IJSH_SB_EEEEEEEvNS4_8identityES12_S1C_vS1D_EENS_8epilogue10collective6detail29Sm90TmaWarpSpecializedAdapterINS1G_15DefaultEpilogueISJ_SK_SK_NS1F_6thread17LinearCombinationISJ_Li1EffLNS1K_9ScaleType4KindE0ELNS_15FloatRoundStyleE2ESJ_EENS1_15EpilogueDefaultEEEEEvvEEEEvNT_6ParamsE)
        /*0008*/ 	.word	0x000000a8


	//----- nvinfo : EIATTR_FRAME_SIZE
	.align		4
.L_12:
        /*000c*/ 	.byte	0x04, 0x11
        /*000e*/ 	.short	(.L_14 - .L_13)
	.align		4
.L_13:
        /*0010*/ 	.word	index@(_ZN7cutlass13device_kernelINS_4gemm6kernel13GemmUniversalIN4cute5tupleIJiiiiEEENS1_10collective13CollectiveMmaINS1_37MainloopSm90TmaGmmaWarpSpecializedFP8ILi22ENS5_IJNS4_1CILi1EEESB_SB_EEENS1_35KernelTmaWarpSpecializedCooperativeEEENS5_IJNSA_ILi256EEENSA_ILi64EEENSA_ILi32EEEEEENS_12float_e4m3_tENS5_IJlSB_lEEESJ_SK_NS4_8TiledMMAINS4_8MMA_AtomIJNS4_4SM904GMMA30MMA_64x64x32_F32E4M3E4M3_SS_TNILNSO_7ScaleInE1ELSQ_1EEEEEENS4_6LayoutINS5_IJNSA_ILi2EEESB_SB_EEENS5_IJSB_NSA_ILi0EEESW_EEEEENS5_IJNS4_10UnderscoreESZ_SZ_EEEEENS4_13SM90_TMA_LOADENS4_14ComposedLayoutINS4_7SwizzleILi1ELi4ELi3EEENS4_18smem_ptr_flag_bitsILi8EEENST_INS5_IJNSA_ILi8EEESH_EEENS5_IJSH_SB_EEEEEEEvNS4_8identityES12_S1C_vS1D_EENS_8epilogue10collective6detail29Sm90TmaWarpSpecializedAdapterINS1G_15DefaultEpilogueISJ_SK_SK_NS1F_6thread17LinearCombinationISJ_Li1EffLNS1K_9ScaleType4KindE0ELNS_15FloatRoundStyleE2ESJ_EENS1_15EpilogueDefaultEEEEEvvEEEEvNT_6ParamsE)
        /*0014*/ 	.word	0x00000000


	//----- nvinfo : EIATTR_MIN_STACK_SIZE
	.align		4
.L_14:
        /*0018*/ 	.byte	0x04, 0x12
        /*001a*/ 	.short	(.L_16 - .L_15)
	.align		4
.L_15:
        /*001c*/ 	.word	index@(_ZN7cutlass13device_kernelINS_4gemm6kernel13GemmUniversalIN4cute5tupleIJiiiiEEENS1_10collective13CollectiveMmaINS1_37MainloopSm90TmaGmmaWarpSpecializedFP8ILi22ENS5_IJNS4_1CILi1EEESB_SB_EEENS1_35KernelTmaWarpSpecializedCooperativeEEENS5_IJNSA_ILi256EEENSA_ILi64EEENSA_ILi32EEEEEENS_12float_e4m3_tENS5_IJlSB_lEEESJ_SK_NS4_8TiledMMAINS4_8MMA_AtomIJNS4_4SM904GMMA30MMA_64x64x32_F32E4M3E4M3_SS_TNILNSO_7ScaleInE1ELSQ_1EEEEEENS4_6LayoutINS5_IJNSA_ILi2EEESB_SB_EEENS5_IJSB_NSA_ILi0EEESW_EEEEENS5_IJNS4_10UnderscoreESZ_SZ_EEEEENS4_13SM90_TMA_LOADENS4_14ComposedLayoutINS4_7SwizzleILi1ELi4ELi3EEENS4_18smem_ptr_flag_bitsILi8EEENST_INS5_IJNSA_ILi8EEESH_EEENS5_IJSH_SB_EEEEEEEvNS4_8identityES12_S1C_vS1D_EENS_8epilogue10collective6detail29Sm90TmaWarpSpecializedAdapterINS1G_15DefaultEpilogueISJ_SK_SK_NS1F_6thread17LinearCombinationISJ_Li1EffLNS1K_9ScaleType4KindE0ELNS_15FloatRoundStyleE2ESJ_EENS1_15EpilogueDefaultEEEEEvvEEEEvNT_6ParamsE)
        /*0020*/ 	.word	0x00000000
.L_16:


//--------------------- .nv.compat                --------------------------
	.section	.nv.compat,"",@"SHT_CUDA_COMPAT_INFO"
	.align	4
        /*0000*/ 	.byte	0x02, 0x09, 0x01, 0x00, 0x02, 0x02, 0x04, 0x00, 0x02, 0x05, 0x05, 0x00, 0x03, 0x07, 0x01, 0x01
        /*0010*/ 	.byte	0x02, 0x03, 0x01, 0x00, 0x02, 0x06, 0x01, 0x00, 0x04, 0x0b, 0x08, 0x00, 0x00, 0x00, 0x00, 0x00
        /*0020*/ 	.byte	0x00, 0x00, 0x00, 0x00


//--------------------- .nv.info._ZN7cutlass13device_kernelINS_4gemm6kernel13GemmUniversalIN4cute5tupleIJiiiiEEENS1_10collective13CollectiveMmaINS1_37MainloopSm90TmaGmmaWarpSpecializedFP8ILi22ENS5_IJNS4_1CILi1EEESB_SB_EEENS1_35KernelTmaWarpSpecializedCooperativeEEENS5_IJNSA_ILi256EEENSA_ILi64EEENSA_ILi32EEEEEENS_12float_e4m3_tENS5_IJlSB_lEEESJ_SK_NS4_8TiledMMAINS4_8MMA_AtomIJNS4_4SM904GMMA30MMA_64x64x32_F32E4M3E4M3_SS_TNILNSO_7ScaleInE1ELSQ_1EEEEEENS4_6LayoutINS5_IJNSA_ILi2EEESB_SB_EEENS5_IJSB_NSA_ILi0EEESW_EEEEENS5_IJNS4_10UnderscoreESZ_SZ_EEEEENS4_13SM90_TMA_LOADENS4_14ComposedLayoutINS4_7SwizzleILi1ELi4ELi3EEENS4_18smem_ptr_flag_bitsILi8EEENST_INS5_IJNSA_ILi8EEESH_EEENS5_IJSH_SB_EEEEEEEvNS4_8identityES12_S1C_vS1D_EENS_8epilogue10collective6detail29Sm90TmaWarpSpecializedAdapterINS1G_15DefaultEpilogueISJ_SK_SK_NS1F_6thread17LinearCombinationISJ_Li1EffLNS1K_9ScaleType4KindE0ELNS_15FloatRoundStyleE2ESJ_EENS1_15EpilogueDefaultEEEEEvvEEEEvNT_6ParamsE --------------------------
	.section	.nv.info._ZN7cutlass13device_kernelINS_4gemm6kernel13GemmUniversalIN4cute5tupleIJiiiiEEENS1_10collective13CollectiveMmaINS1_37MainloopSm90TmaGmmaWarpSpecializedFP8ILi22ENS5_IJNS4_1CILi1EEESB_SB_EEENS1_35KernelTmaWarpSpecializedCooperativeEEENS5_IJNSA_ILi256EEENSA_ILi64EEENSA_ILi32EEEEEENS_12float_e4m3_tENS5_IJlSB_lEEESJ_SK_NS4_8TiledMMAINS4_8MMA_AtomIJNS4_4SM904GMMA30MMA_64x64x32_F32E4M3E4M3_SS_TNILNSO_7ScaleInE1ELSQ_1EEEEEENS4_6LayoutINS5_IJNSA_ILi2EEESB_SB_EEENS5_IJSB_NSA_ILi0EEESW_EEEEENS5_IJNS4_10UnderscoreESZ_SZ_EEEEENS4_13SM90_TMA_LOADENS4_14ComposedLayoutINS4_7SwizzleILi1ELi4ELi3EEENS4_18smem_ptr_flag_bitsILi8EEENST_INS5_IJNSA_ILi8EEESH_EEENS5_IJSH_SB_EEEEEEEvNS4_8identityES12_S1C_vS1D_EENS_8epilogue10collective6detail29Sm90TmaWarpSpecializedAdapterINS1G_15DefaultEpilogueISJ_SK_SK_NS1F_6thread17LinearCombinationISJ_Li1EffLNS1K_9ScaleType4KindE0ELNS_15FloatRoundStyleE2ESJ_EENS1_15EpilogueDefaultEEEEEvvEEEEvNT_6ParamsE,"",@"SHT_CUDA_INFO"
	.sectionflags	@""
	.align	4


	//----- nvinfo : EIATTR_CUDA_API_VERSION
	.align		4
        /*0000*/ 	.byte	0x04, 0x37
        /*0002*/ 	.short	(.L_18 - .L_17)
.L_17:
        /*0004*/ 	.word	0x00000082


	//----- nvinfo : EIATTR_KPARAM_INFO
	.align		4
.L_18:
        /*0008*/ 	.byte	0x04, 0x17
        /*000a*/ 	.short	(.L_20 - .L_19)
.L_19:
        /*000c*/ 	.word	0x00000000
        /*0010*/ 	.short	0x0000
        /*0012*/ 	.short	0x0070
        /*0014*/ 	.byte	0x00, 0xf0, 0x01, 0x10


	//----- nvinfo : EIATTR_SPARSE_MMA_MASK
	.align		4
.L_20:
        /*0018*/ 	.byte	0x03, 0x50
        /*001a*/ 	.short	0x0000


	//----- nvinfo : EIATTR_MAXREG_COUNT
	.align		4
        /*001c*/ 	.byte	0x03, 0x1b
        /*001e*/ 	.short	0x00a8


	//----- nvinfo : EIATTR_NUM_BARRIERS
	.align		4
        /*0020*/ 	.byte	0x02, 0x4c
        /*0022*/ 	.byte	0x01
	.zero		1


	//----- nvinfo : EIATTR_MERCURY_ISA_VERSION
	.align		4
        /*0024*/ 	.byte	0x03, 0x5f
        /*0026*/ 	.short	0x0101


	//----- nvinfo : EIATTR_INT_WARP_WIDE_INSTR_OFFSETS
	.align		4
        /*0028*/ 	.byte	0x04, 0x31
        /*002a*/ 	.short	(.L_22 - .L_21)


	//   ....[0]....
.L_21:
        /*002c*/ 	.word	0x00000640


	//   ....[1]....
        /*0030*/ 	.word	0x00000650


	//   ....[2]....
        /*0034*/ 	.word	0x00000740


	//----- nvinfo : EIATTR_COOP_GROUP_MASK_REGIDS
	.align		4
.L_22:
        /*0038*/ 	.byte	0x04, 0x29
        /*003a*/ 	.short	(.L_24 - .L_23)


	//   ....[0]....
.L_23:
        /*003c*/ 	.word	0xffffffff


	//   ....[1]....
        /*0040*/ 	.word	0xffffffff


	//   ....[2]....
        /*0044*/ 	.word	0xffffffff


	//   ....[3]....
        /*0048*/ 	.word	0xffffffff


	//   ....[4]....
        /*004c*/ 	.word	0xffffffff


	//----- nvinfo : EIATTR_COOP_GROUP_INSTR_OFFSETS
	.align		4
.L_24:
        /*0050*/ 	.byte	0x04, 0x28
        /*0052*/ 	.short	(.L_26 - .L_25)


	//   ....[0]....
.L_25:
        /*0054*/ 	.word	0x00000060


	//   ....[1]....
        /*0058*/ 	.word	0x00000070


	//   ....[2]....
        /*005c*/ 	.word	0x00000130


	//   ....[3]....
        /*0060*/ 	.word	0x00000530


	//   ....[4]....
        /*0064*/ 	.word	0x00001230


	//----- nvinfo : EIATTR_REG_RECONFIG
	.align		4
.L_26:
        /*0068*/ 	.byte	0x01, 0x54
	.zero		2


	//----- nvinfo : EIATTR_MBARRIER_INSTR_OFFSETS
	.align		4
        /*006c*/ 	.byte	0x04, 0x39
        /*006e*/ 	.short	(.L_28 - .L_27)


	//   ....[0]....
.L_27:
        /*0070*/ 	.word	0x00000250
        /*0074*/ 	.word	0x000000ff
        /*0078*/ 	.word	0x00000000
        /*007c*/ 	.short	0x0100
        /*007e*/ 	.byte	0x08
	.zero		1


	//   ....[1]....
        /*0080*/ 	.word	0x00000260
        /*0084*/ 	.word	0x000000ff
        /*0088*/ 	.word	0x000000b0
        /*008c*/ 	.short	0x0100
        /*008e*/ 	.byte	0x08
	.zero		1


	//   ....[2]....
        /*0090*/ 	.word	0x00000270
        /*0094*/ 	.word	0x000000ff
        /*0098*/ 	.word	0x00000008
        /*009c*/ 	.short	0x0100
        /*009e*/ 	.byte	0x08
	.zero		1


	//   ....[3]....
        /*00a0*/ 	.word	0x00000280
        /*00a4*/ 	.word	0x000000ff
        /*00a8*/ 	.word	0x000000b8
        /*00ac*/ 	.short	0x0100
        /*00ae*/ 	.byte	0x08
	.zero		1


	//   ....[4]....
        /*00b0*/ 	.word	0x00000290
        /*00b4*/ 	.word	0x000000ff
        /*00b8*/ 	.word	0x00000010
        /*00bc*/ 	.short	0x0100
        /*00be*/ 	.byte	0x08
	.zero		1


	//   ....[5]....
        /*00c0*/ 	.word	0x000002a0
        /*00c4*/ 	.word	0x000000ff
        /*00c8*/ 	.word	0x000000c0
        /*00cc*/ 	.short	0x0100
        /*00ce*/ 	.byte	0x08
	.zero		1


	//   ....[6]....
        /*00d0*/ 	.word	0x000002b0
        /*00d4*/ 	.word	0x000000ff
        /*00d8*/ 	.word	0x00000018
        /*00dc*/ 	.short	0x0100
        /*00de*/ 	.byte	0x08
	.zero		1


	//   ....[7]....
        /*00e0*/ 	.word	0x000002c0
        /*00e4*/ 	.word	0x000000ff
        /*00e8*/ 	.word	0x000000c8
        /*00ec*/ 	.short	0x0100
        /*00ee*/ 	.byte	0x08
	.zero		1


	//   ....[8]....
        /*00f0*/ 	.word	0x000002d0
        /*00f4*/ 	.word	0x000000ff
        /*00f8*/ 	.word	0x00000020
        /*00fc*/ 	.short	0x0100
        /*00fe*/ 	.byte	0x08
	.zero		1


	//   ....[9]....
        /*0100*/ 	.word	0x000002e0
        /*0104*/ 	.word	0x000000ff
        /*0108*/ 	.word	0x000000d0
        /*010c*/ 	.short	0x0100
        /*010e*/ 	.byte	0x08
	.zero		1


	//   ....[10]....
        /*0110*/ 	.word	0x000002f0
        /*0114*/ 	.word	0x000000ff
        /*0118*/ 	.word	0x00000028
        /*011c*/ 	.short	0x0100
        /*011e*/ 	.byte	0x08
	.zero		1


	//   ....[11]....
        /*0120*/ 	.word	0x00000300
        /*0124*/ 	.word	0x000000ff
        /*0128*/ 	.word	0x000000d8
        /*012c*/ 	.short	0x0100
        /*012e*/ 	.byte	0x08
	.zero		1


	//   ....[12]....
        /*0130*/ 	.word	0x00000310
        /*0134*/ 	.word	0x000000ff
        /*0138*/ 	.word	0x00000030
        /*013c*/ 	.short	0x0100
        /*013e*/ 	.byte	0x08
	.zero		1


	//   ....[13]....
        /*0140*/ 	.word	0x00000320
        /*0144*/ 	.word	0x000000ff
        /*0148*/ 	.word	0x000000e0
        /*014c*/ 	.short	0x0100
        /*014e*/ 	.byte	0x08
	.zero		1


	//   ....[14]....
        /*0150*/ 	.word	0x00000330
        /*0154*/ 	.word	0x000000ff
        /*0158*/ 	.word	0x00000038
        /*015c*/ 	.short	0x0100
        /*015e*/ 	.byte	0x08
	.zero		1


	//   ....[15]....
        /*0160*/ 	.word	0x00000340
        /*0164*/ 	.word	0x000000ff
        /*0168*/ 	.word	0x000000e8
        /*016c*/ 	.short	0x0100
        /*016e*/ 	.byte	0x08
	.zero		1


	//   ....[16]....
        /*0170*/ 	.word	0x00000350
        /*0174*/ 	.word	0x000000ff
        /*0178*/ 	.word	0x00000040
        /*017c*/ 	.short	0x0100
        /*017e*/ 	.byte	0x08
	.zero		1


	//   ....[17]....
        /*0180*/ 	.word	0x00000360
        /*0184*/ 	.word	0x000000ff
        /*0188*/ 	.word	0x000000f0
        /*018c*/ 	.short	0x0100
        /*018e*/ 	.byte	0x08
	.zero		1


	//   ....[18]....
        /*0190*/ 	.word	0x00000370
        /*0194*/ 	.word	0x000000ff
        /*0198*/ 	.word	0x00000048
        /*019c*/ 	.short	0x0100
        /*019e*/ 	.byte	0x08
	.zero		1


	//   ....[19]....
        /*01a0*/ 	.word	0x00000380
        /*01a4*/ 	.word	0x000000ff
        /*01a8*/ 	.word	0x000000f8
        /*01ac*/ 	.short	0x0100
        /*01ae*/ 	.byte	0x08
	.zero		1


	//   ....[20]....
        /*01b0*/ 	.word	0x00000390
        /*01b4*/ 	.word	0x000000ff
        /*01b8*/ 	.word	0x00000050
        /*01bc*/ 	.short	0x0100
        /*01be*/ 	.byte	0x08
	.zero		1


	//   ....[21]....
        /*01c0*/ 	.word	0x000003a0
        /*01c4*/ 	.word	0x000000ff
        /*01c8*/ 	.word	0x00000100
        /*01cc*/ 	.short	0x0100
        /*01ce*/ 	.byte	0x08
	.zero		1


	//   ....[22]....
        /*01d0*/ 	.word	0x000003b0
        /*01d4*/ 	.word	0x000000ff
        /*01d8*/ 	.word	0x00000058
        /*01dc*/ 	.short	0x0100
        /*01de*/ 	.byte	0x08
	.zero		1


	//   ....[23]....
        /*01e0*/ 	.word	0x000003c0
        /*01e4*/ 	.word	0x000000ff
        /*01e8*/ 	.word	0x00000108
        /*01ec*/ 	.short	0x0100
        /*01ee*/ 	.byte	0x08
	.zero		1


	//   ....[24]....
        /*01f0*/ 	.word	0x000003d0
        /*01f4*/ 	.word	0x000000ff
        /*01f8*/ 	.word	0x00000060
        /*01fc*/ 	.short	0x0100
        /*01fe*/ 	.byte	0x08
	.zero		1


	//   ....[25]....
        /*0200*/ 	.word	0x000003e0
        /*0204*/ 	.word	0x000000ff
        /*0208*/ 	.word	0x00000110
        /*020c*/ 	.short	0x0100
        /*020e*/ 	.byte	0x08
	.zero		1


	//   ....[26]....
        /*0210*/ 	.word	0x000003f0
        /*0214*/ 	.word	0x000000ff
        /*0218*/ 	.word	0x00000068
        /*021c*/ 	.short	0x0100
        /*021e*/ 	.byte	0x08
	.zero		1


	//   ....[27]....
        /*0220*/ 	.word	0x00000400
        /*0224*/ 	.word	0x000000ff
        /*0228*/ 	.word	0x00000118
        /*022c*/ 	.short	0x0100
        /*022e*/ 	.byte	0x08
	.zero		1


	//   ....[28]....
        /*0230*/ 	.word	0x00000410
        /*0234*/ 	.word	0x000000ff
        /*0238*/ 	.word	0x00000070
        /*023c*/ 	.short	0x0100
        /*023e*/ 	.byte	0x08
	.zero		1


	//   ....[29]....
        /*0240*/ 	.word	0x00000420
        /*0244*/ 	.word	0x000000ff
        /*0248*/ 	.word	0x00000120
        /*024c*/ 	.short	0x0100
        /*024e*/ 	.byte	0x08
	.zero		1


	//   ....[30]....
        /*0250*/ 	.word	0x00000430
        /*0254*/ 	.word	0x000000ff
        /*0258*/ 	.word	0x00000078
        /*025c*/ 	.short	0x0100
        /*025e*/ 	.byte	0x08
	.zero		1


	//   ....[31]....
        /*0260*/ 	.word	0x00000440
        /*0264*/ 	.word	0x000000ff
        /*0268*/ 	.word	0x00000128
        /*026c*/ 	.short	0x0100
        /*026e*/ 	.byte	0x08
	.zero		1


	//   ....[32]....
        /*0270*/ 	.word	0x00000450
        /*0274*/ 	.word	0x000000ff
        /*0278*/ 	.word	0x00000080
        /*027c*/ 	.short	0x0100
        /*027e*/ 	.byte	0x08
	.zero		1


	//   ....[33]....
        /*0280*/ 	.word	0x00000460
        /*0284*/ 	.word	0x000000ff
        /*0288*/ 	.word	0x00000130
        /*028c*/ 	.short	0x0100
        /*028e*/ 	.byte	0x08
	.zero		1


	//   ....[34]....
        /*0290*/ 	.word	0x00000470
        /*0294*/ 	.word	0x000000ff
        /*0298*/ 	.word	0x00000088
        /*029c*/ 	.short	0x0100
        /*029e*/ 	.byte	0x08
	.zero		1


	//   ....[35]....
        /*02a0*/ 	.word	0x00000480
        /*02a4*/ 	.word	0x000000ff
        /*02a8*/ 	.word	0x00000138
        /*02ac*/ 	.short	0x0100
        /*02ae*/ 	.byte	0x08
	.zero		1


	//   ....[36]....
        /*02b0*/ 	.word	0x00000490
        /*02b4*/ 	.word	0x000000ff
        /*02b8*/ 	.word	0x00000090
        /*02bc*/ 	.short	0x0100
        /*02be*/ 	.byte	0x08
	.zero		1


	//   ....[37]....
        /*02c0*/ 	.word	0x000004a0
        /*02c4*/ 	.word	0x000000ff
        /*02c8*/ 	.word	0x00000140
        /*02cc*/ 	.short	0x0100
        /*02ce*/ 	.byte	0x08
	.zero		1


	//   ....[38]....
        /*02d0*/ 	.word	0x000004b0
        /*02d4*/ 	.word	0x000000ff
        /*02d8*/ 	.word	0x00000098
        /*02dc*/ 	.short	0x0100
        /*02de*/ 	.byte	0x08
	.zero		1


	//   ....[39]....
        /*02e0*/ 	.word	0x000004c0
        /*02e4*/ 	.word	0x000000ff
        /*02e8*/ 	.word	0x00000148
        /*02ec*/ 	.short	0x0100
        /*02ee*/ 	.byte	0x08
	.zero		1


	//   ....[40]....
        /*02f0*/ 	.word	0x000004d0
        /*02f4*/ 	.word	0x000000ff
        /*02f8*/ 	.word	0x000000a0
        /*02fc*/ 	.short	0x0100
        /*02fe*/ 	.byte	0x08
	.zero		1


	//   ....[41]....
        /*0300*/ 	.word	0x000004e0
        /*0304*/ 	.word	0x000000ff
        /*0308*/ 	.word	0x00000150
        /*030c*/ 	.short	0x0100
        /*030e*/ 	.byte	0x08
	.zero		1


	//   ....[42]....
        /*0310*/ 	.word	0x000004f0
        /*0314*/ 	.word	0x000000ff
        /*0318*/ 	.word	0x000000a8
        /*031c*/ 	.short	0x0100
        /*031e*/ 	.byte	0x08
	.zero		1


	//   ....[43]....
        /*0320*/ 	.word	0x00000500
        /*0324*/ 	.word	0x000000ff
        /*0328*/ 	.word	0x00000158
        /*032c*/ 	.short	0x0100
        /*032e*/ 	.byte	0x08
	.zero		1


	//   ....[44]....
        /*0330*/ 	.word	0x00000790
        /*0334*/ 	.word	0x000000ff
        /*0338*/ 	.word	0x00000170
        /*033c*/ 	.short	0x0100
        /*033e*/ 	.byte	0x06
	.zero		1


	//   ....[45]....
        /*0340*/ 	.word	0x000007f0
        /*0344*/ 	.word	0x000000ff
        /*0348*/ 	.word	0x00000178
        /*034c*/ 	.short	0x0100
        /*034e*/ 	.byte	0x06
	.zero		1


	//   ....[46]....
        /*0350*/ 	.word	0x00001760
        /*0354*/ 	.word	0x000000ff
        /*0358*/ 	.word	0x00000000
        /*035c*/ 	.short	0x010a
        /*035e*/ 	.byte	0x07
	.zero		1


	//   ....[47]....
        /*0360*/ 	.word	0x000017c0
        /*0364*/ 	.word	0x000000ff
        /*0368*/ 	.word	0x00000000
        /*036c*/ 	.short	0x010a
        /*036e*/ 	.byte	0x07
	.zero		1


	//   ....[48]....
        /*0370*/ 	.word	0x000020d0
        /*0374*/ 	.word	0x000000ff
        /*0378*/ 	.word	0x00000000
        /*037c*/ 	.short	0x010a
        /*037e*/ 	.byte	0x0c
	.zero		1


	//   ....[49]....
        /*0380*/ 	.word	0x00002110
        /*0384*/ 	.word	0x000000ff
        /*0388*/ 	.word	0x00000000
        /*038c*/ 	.short	0x010a
        /*038e*/ 	.byte	0x0c
	.zero		1


	//   ....[50]....
        /*0390*/ 	.word	0x00002730
        /*0394*/ 	.word	0x000000ff
        /*0398*/ 	.word	0x00000000
        /*039c*/ 	.short	0x0101
        /*039e*/ 	.byte	0x08
	.zero		1


	//   ....[51]....
        /*03a0*/ 	.word	0x00002d80
        /*03a4*/ 	.word	0x000000ff
        /*03a8*/ 	.word	0x00000000
        /*03ac*/ 	.short	0x0101
        /*03ae*/ 	.byte	0x08
	.zero		1


	//   ....[52]....
        /*03b0*/ 	.word	0x00008890
        /*03b4*/ 	.word	0x00000013
        /*03b8*/ 	.word	0x000000b0
        /*03bc*/ 	.short	0x010a
        /*03be*/ 	.byte	0x3f
	.zero		1


	//   ....[53]....
        /*03c0*/ 	.word	0x00008c30
        /*03c4*/ 	.word	0x00000008
        /*03c8*/ 	.word	0x00000178
        /*03cc*/ 	.short	0x0101
        /*03ce*/ 	.byte	0x3f
	.zero		1


	//   ....[54]....
        /*03d0*/ 	.word	0x00009340
        /*03d4*/ 	.word	0x00000006
        /*03d8*/ 	.word	0x00000000
        /*03dc*/ 	.short	0x010a
        /*03de*/ 	.byte	0x3f
	.zero		1


	//   ....[55]....
        /*03e0*/ 	.word	0x000093c0
        /*03e4*/ 	.word	0x00000007
        /*03e8*/ 	.word	0x00000000
        /*03ec*/ 	.short	0x010a
        /*03ee*/ 	.byte	0x3f
	.zero		1


	//   ....[56]....
        /*03f0*/ 	.word	0x00009450
        /*03f4*/ 	.word	0x00000006
        /*03f8*/ 	.word	0x00000000
        /*03fc*/ 	.short	0x010a
        /*03fe*/ 	.byte	0x3f
	.zero		1


	//   ....[57]....
        /*0400*/ 	.word	0x000094e0
        /*0404*/ 	.word	0x00000009
        /*0408*/ 	.word	0x00000000
        /*040c*/ 	.short	0x010a
        /*040e*/ 	.byte	0x3f
	.zero		1


	//   ....[58]....
        /*0410*/ 	.word	0x00009570
        /*0414*/ 	.word	0x00000006
        /*0418*/ 	.word	0x00000000
        /*041c*/ 	.short	0x010a
        /*041e*/ 	.byte	0x3f
	.zero		1


	//   ....[59]....
        /*0420*/ 	.word	0x00009600
        /*0424*/ 	.word	0x00000009
        /*0428*/ 	.word	0x00000000
        /*042c*/ 	.short	0x010a
        /*042e*/ 	.byte	0x3f
	.zero		1


	//   ....[60]....
        /*0430*/ 	.word	0x00009690
        /*0434*/ 	.word	0x00000006
        /*0438*/ 	.word	0x00000000
        /*043c*/ 	.short	0x010a
        /*043e*/ 	.byte	0x3f
	.zero		1


	//   ....[61]....
        /*0440*/ 	.word	0x00009720
        /*0444*/ 	.word	0x00000009
        /*0448*/ 	.word	0x00000000
        /*044c*/ 	.short	0x010a
        /*044e*/ 	.byte	0x3f
	.zero		1


	//   ....[62]....
        /*0450*/ 	.word	0x000097b0
        /*0454*/ 	.word	0x00000006
        /*0458*/ 	.word	0x00000000
        /*045c*/ 	.short	0x010a
        /*045e*/ 	.byte	0x3f
	.zero		1


	//   ....[63]....
        /*0460*/ 	.word	0x00009840
        /*0464*/ 	.word	0x00000009
        /*0468*/ 	.word	0x00000000
        /*046c*/ 	.short	0x010a
        /*046e*/ 	.byte	0x3f
	.zero		1


	//   ....[64]....
        /*0470*/ 	.word	0x000098d0
        /*0474*/ 	.word	0x00000006
        /*0478*/ 	.word	0x00000000
        /*047c*/ 	.short	0x010a
        /*047e*/ 	.byte	0x3f
	.zero		1


	//   ....[65]....
        /*0480*/ 	.word	0x00009960
        /*0484*/ 	.word	0x00000009
        /*0488*/ 	.word	0x00000000
        /*048c*/ 	.short	0x010a
        /*048e*/ 	.byte	0x3f
	.zero		1


	//   ....[66]....
        /*0490*/ 	.word	0x000099f0
        /*0494*/ 	.word	0x00000006
        /*0498*/ 	.word	0x00000000
        /*049c*/ 	.short	0x010a
        /*049e*/ 	.byte	0x3f
	.zero		1


	//   ....[67]....
        /*04a0*/ 	.word	0x00009a80
        /*04a4*/ 	.word	0x00000009
        /*04a8*/ 	.word	0x00000000
        /*04ac*/ 	.short	0x010a
        /*04ae*/ 	.byte	0x3f
	.zero		1


	//   ....[68]....
        /*04b0*/ 	.word	0x00009b10
        /*04b4*/ 	.word	0x00000006
        /*04b8*/ 	.word	0x00000000
        /*04bc*/ 	.short	0x010a
        /*04be*/ 	.byte	0x3f
	.zero		1


	//   ....[69]....
        /*04c0*/ 	.word	0x00009ba0
        /*04c4*/ 	.word	0x00000009
        /*04c8*/ 	.word	0x00000000
        /*04cc*/ 	.short	0x010a
        /*04ce*/ 	.byte	0x3f
	.zero		1


	//   ....[70]....
        /*04d0*/ 	.word	0x00009c30
        /*04d4*/ 	.word	0x00000006
        /*04d8*/ 	.word	0x00000000
        /*04dc*/ 	.short	0x010a
        /*04de*/ 	.byte	0x3f
	.zero		1


	//   ....[71]....
        /*04e0*/ 	.word	0x00009cc0
        /*04e4*/ 	.word	0x00000009
        /*04e8*/ 	.word	0x00000000
        /*04ec*/ 	.short	0x010a
        /*04ee*/ 	.byte	0x3f
	.zero		1


	//   ....[72]....
        /*04f0*/ 	.word	0x00009d50
        /*04f4*/ 	.word	0x00000006
        /*04f8*/ 	.word	0x00000000
        /*04fc*/ 	.short	0x010a
        /*04fe*/ 	.byte	0x3f
	.zero		1


	//   ....[73]....
        /*0500*/ 	.word	0x00009de0
        /*0504*/ 	.word	0x00000009
        /*0508*/ 	.word	0x00000000
        /*050c*/ 	.short	0x010a
        /*050e*/ 	.byte	0x3f
	.zero		1


	//   ....[74]....
        /*0510*/ 	.word	0x00009e70
        /*0514*/ 	.word	0x00000006
        /*0518*/ 	.word	0x00000000
        /*051c*/ 	.short	0x010a
        /*051e*/ 	.byte	0x3f
	.zero		1


	//   ....[75]....
        /*0520*/ 	.word	0x00009f00
        /*0524*/ 	.word	0x00000003
        /*0528*/ 	.word	0x00000000
        /*052c*/ 	.short	0x010a
        /*052e*/ 	.byte	0x3f
	.zero		1


	//   ....[76]....
        /*0530*/ 	.word	0x00009f70
        /*0534*/ 	.word	0x0000000b
        /*0538*/ 	.word	0x00000000
        /*053c*/ 	.short	0x010a
        /*053e*/ 	.byte	0x3f
	.zero		1


	//   ....[77]....
        /*0540*/ 	.word	0x00009fd0
        /*0544*/ 	.word	0x0000000c
        /*0548*/ 	.word	0x00000000
        /*054c*/ 	.short	0x010a
        /*054e*/ 	.byte	0x3f
	.zero		1


	//   ....[78]....
        /*0550*/ 	.word	0x0000a0a0
        /*0554*/ 	.word	0x00000013
        /*0558*/ 	.word	0x000000b0
        /*055c*/ 	.short	0x010a
        /*055e*/ 	.byte	0x3f
	.zero		1


	//   ....[79]....
        /*0560*/ 	.word	0x0000a180
        /*0564*/ 	.word	0x00000006
        /*0568*/ 	.word	0x00000000
        /*056c*/ 	.short	0x010a
        /*056e*/ 	.byte	0x3f
	.zero		1


	//   ....[80]....
        /*0570*/ 	.word	0x0000a1d0
        /*0574*/ 	.word	0x00000007
        /*0578*/ 	.word	0x00000000
        /*057c*/ 	.short	0x010a
        /*057e*/ 	.byte	0x3f
	.zero		1


	//   ....[81]....
        /*0580*/ 	.word	0x0000a220
        /*0584*/ 	.word	0x00000006
        /*0588*/ 	.word	0x00000000
        /*058c*/ 	.short	0x010a
        /*058e*/ 	.byte	0x3f
	.zero		1


	//   ....[82]....
        /*0590*/ 	.word	0x0000a270
        /*0594*/ 	.word	0x00000009
        /*0598*/ 	.word	0x00000000
        /*059c*/ 	.short	0x010a
        /*059e*/ 	.byte	0x3f
	.zero		1


	//   ....[83]....
        /*05a0*/ 	.word	0x0000a2c0
        /*05a4*/ 	.word	0x00000006
        /*05a8*/ 	.word	0x00000000
        /*05ac*/ 	.short	0x010a
        /*05ae*/ 	.byte	0x3f
	.zero		1


	//   ....[84]....
        /*05b0*/ 	.word	0x0000a310
        /*05b4*/ 	.word	0x00000009
        /*05b8*/ 	.word	0x00000000
        /*05bc*/ 	.short	0x010a
        /*05be*/ 	.byte	0x3f
	.zero		1


	//   ....[85]....
        /*05c0*/ 	.word	0x0000a360
        /*05c4*/ 	.word	0x00000006
        /*05c8*/ 	.word	0x00000000
        /*05cc*/ 	.short	0x010a
        /*05ce*/ 	.byte	0x3f
	.zero		1


	//   ....[86]....
        /*05d0*/ 	.word	0x0000a3b0
        /*05d4*/ 	.word	0x00000009
        /*05d8*/ 	.word	0x00000000
        /*05dc*/ 	.short	0x010a
        /*05de*/ 	.byte	0x3f
	.zero		1


	//   ....[87]....
        /*05e0*/ 	.word	0x0000a400
        /*05e4*/ 	.word	0x00000006
        /*05e8*/ 	.word	0x00000000
        /*05ec*/ 	.short	0x010a
        /*05ee*/ 	.byte	0x3f
	.zero		1


	//   ....[88]....
        /*05f0*/ 	.word	0x0000a450
        /*05f4*/ 	.word	0x00000009
        /*05f8*/ 	.word	0x00000000
        /*05fc*/ 	.short	0x010a
        /*05fe*/ 	.byte	0x3f
	.zero		1


	//   ....[89]....
        /*0600*/ 	.word	0x0000a4a0
        /*0604*/ 	.word	0x00000006
        /*0608*/ 	.word	0x00000000
        /*060c*/ 	.short	0x010a
        /*060e*/ 	.byte	0x3f
	.zero		1


	//   ....[90]....
        /*0610*/ 	.word	0x0000a4f0
        /*0614*/ 	.word	0x00000009
        /*0618*/ 	.word	0x00000000
        /*061c*/ 	.short	0x010a
        /*061e*/ 	.byte	0x3f
	.zero		1


	//   ....[91]....
        /*0620*/ 	.word	0x0000a540
        /*0624*/ 	.word	0x00000006
        /*0628*/ 	.word	0x00000000
        /*062c*/ 	.short	0x010a
        /*062e*/ 	.byte	0x3f
	.zero		1


	//   ....[92]....
        /*0630*/ 	.word	0x0000a590
        /*0634*/ 	.word	0x00000009
        /*0638*/ 	.word	0x00000000
        /*063c*/ 	.short	0x010a
        /*063e*/ 	.byte	0x3f
	.zero		1


	//   ....[93]....
        /*0640*/ 	.word	0x0000a5e0
        /*0644*/ 	.word	0x00000006
        /*0648*/ 	.word	0x00000000
        /*064c*/ 	.short	0x010a
        /*064e*/ 	.byte	0x3f
	.zero		1


	//   ....[94]....
        /*0650*/ 	.word	0x0000a630
        /*0654*/ 	.word	0x00000009
        /*0658*/ 	.word	0x00000000
        /*065c*/ 	.short	0x010a
        /*065e*/ 	.byte	0x3f
	.zero		1


	//   ....[95]....
        /*0660*/ 	.word	0x0000a680
        /*0664*/ 	.word	0x00000006
        /*0668*/ 	.word	0x00000000
        /*066c*/ 	.short	0x010a
        /*066e*/ 	.byte	0x3f
	.zero		1


	//   ....[96]....
        /*0670*/ 	.word	0x0000a6d0
        /*0674*/ 	.word	0x00000009
        /*0678*/ 	.word	0x00000000
        /*067c*/ 	.short	0x010a
        /*067e*/ 	.byte	0x3f
	.zero		1


	//   ....[97]....
        /*0680*/ 	.word	0x0000a720
        /*0684*/ 	.word	0x00000006
        /*0688*/ 	.word	0x00000000
        /*068c*/ 	.short	0x010a
        /*068e*/ 	.byte	0x3f
	.zero		1


	//   ....[98]....
        /*0690*/ 	.word	0x0000a770
        /*0694*/ 	.word	0x00000009
        /*0698*/ 	.word	0x00000000
        /*069c*/ 	.short	0x010a
        /*069e*/ 	.byte	0x3f
	.zero		1


	//   ....[99]....
        /*06a0*/ 	.word	0x0000a7c0
        /*06a4*/ 	.word	0x00000006
        /*06a8*/ 	.word	0x00000000
        /*06ac*/ 	.short	0x010a
        /*06ae*/ 	.byte	0x3f
	.zero		1


	//----- nvinfo : EIATTR_NUM_MBARRIERS
	.align		4
.L_28:
        /*06b0*/ 	.byte	0x03, 0x38
        /*06b2*/ 	.short	0x002e


	//----- nvinfo : EIATTR_EXIT_INSTR_OFFSETS
	.align		4
        /*06b4*/ 	.byte	0x04, 0x1c
        /*06b6*/ 	.short	(.L_30 - .L_29)


	//   ....[0]....
.L_29:
        /*06b8*/ 	.word	0x00000840


	//   ....[1]....
        /*06bc*/ 	.word	0x00001100


	//   ....[2]....
        /*06c0*/ 	.word	0x00007f00


	//   ....[3]....
        /*06c4*/ 	.word	0x00008530


	//   ....[4]....
        /*06c8*/ 	.word	0x00009f50


	//----- nvinfo : EIATTR_MAX_THREADS
	.align		4
.L_30:
        /*06cc*/ 	.byte	0x04, 0x05
        /*06ce*/ 	.short	(.L_32 - .L_31)
.L_31:
        /*06d0*/ 	.word	0x00000180
        /*06d4*/ 	.word	0x00000001
        /*06d8*/ 	.word	0x00000001


	//----- nvinfo : EIATTR_CRS_STACK_SIZE
	.align		4
.L_32:
        /*06dc*/ 	.byte	0x04, 0x1e
        /*06de*/ 	.short	(.L_34 - .L_33)
.L_33:
        /*06e0*/ 	.word	0x00000000


	//----- nvinfo : EIATTR_CBANK_PARAM_SIZE
	.align		4
.L_34:
        /*06e4*/ 	.byte	0x03, 0x19
        /*06e6*/ 	.short	0x0470


	//----- nvinfo : EIATTR_PARAM_CBANK
	.align		4
        /*06e8*/ 	.byte	0x04, 0x0a
        /*06ea*/ 	.short	(.L_36 - .L_35)
	.align		4
.L_35:
        /*06ec*/ 	.word	index@(.nv.constant0._ZN7cutlass13device_kernelINS_4gemm6kernel13GemmUniversalIN4cute5tupleIJiiiiEEENS1_10collective13CollectiveMmaINS1_37MainloopSm90TmaGmmaWarpSpecializedFP8ILi22ENS5_IJNS4_1CILi1EEESB_SB_EEENS1_35KernelTmaWarpSpecializedCooperativeEEENS5_IJNSA_ILi256EEENSA_ILi64EEENSA_ILi32EEEEEENS_12float_e4m3_tENS5_IJlSB_lEEESJ_SK_NS4_8TiledMMAINS4_8MMA_AtomIJNS4_4SM904GMMA30MMA_64x64x32_F32E4M3E4M3_SS_TNILNSO_7ScaleInE1ELSQ_1EEEEEENS4_6LayoutINS5_IJNSA_ILi2EEESB_SB_EEENS5_IJSB_NSA_ILi0EEESW_EEEEENS5_IJNS4_10UnderscoreESZ_SZ_EEEEENS4_13SM90_TMA_LOADENS4_14ComposedLayoutINS4_7SwizzleILi1ELi4ELi3EEENS4_18smem_ptr_flag_bitsILi8EEENST_INS5_IJNSA_ILi8EEESH_EEENS5_IJSH_SB_EEEEEEEvNS4_8identityES12_S1C_vS1D_EENS_8epilogue10collective6detail29Sm90TmaWarpSpecializedAdapterINS1G_15DefaultEpilogueISJ_SK_SK_NS1F_6thread17LinearCombinationISJ_Li1EffLNS1K_9ScaleType4KindE0ELNS_15FloatRoundStyleE2ESJ_EENS1_15EpilogueDefaultEEEEEvvEEEEvNT_6ParamsE)
        /*06f0*/ 	.short	0x0210
        /*06f2*/ 	.short	0x0470


	//----- nvinfo : EIATTR_SW_WAR
	.align		4
.L_36:
        /*06f4*/ 	.byte	0x04, 0x36
        /*06f6*/ 	.short	(.L_38 - .L_37)
.L_37:
        /*06f8*/ 	.word	0x00000008
.L_38:


//--------------------- .nv.callgraph             --------------------------
	.section	.nv.callgraph,"",@"SHT_CUDA_CALLGRAPH"
	.align	4
	.sectionentsize	8
	.align		4
        /*0000*/ 	.word	0x00000000
	.align		4
        /*0004*/ 	.word	0xffffffff
	.align		4
        /*0008*/ 	.word	0x00000000
	.align		4
        /*000c*/ 	.word	0xfffffffe
	.align		4
        /*0010*/ 	.word	0x00000000
	.align		4
        /*0014*/ 	.word	0xfffffffd
	.align		4
        /*0018*/ 	.word	0x00000000
	.align		4
        /*001c*/ 	.word	0xfffffffc


//--------------------- .nv.constant4             --------------------------
	.section	.nv.constant4,"a",@progbits
	.align	8
	.align		8
.nv.constant4:
        /*0000*/ 	.dword	_ZN39_INTERNAL_7aaabd57_4_k_cu_086746c1_41244cuda3std3__45__cpo5beginE
	.align		8
        /*0008*/ 	.dword	_ZN39_INTERNAL_7aaabd57_4_k_cu_086746c1_41244cuda3std3__45__cpo3endE
	.align		8
        /*0010*/ 	.dword	_ZN39_INTERNAL_7aaabd57_4_k_cu_086746c1_41244cuda3std3__45__cpo6cbeginE
	.align		8
        /*0018*/ 	.dword	_ZN39_INTERNAL_7aaabd57_4_k_cu_086746c1_41244cuda3std3__45__cpo4cendE
	.align		8
        /*0020*/ 	.dword	_ZN39_INTERNAL_7aaabd57_4_k_cu_086746c1_41244cuda3std3__441_GLOBAL__N__7aaabd57_4_k_cu_086746c1_41246ignoreE
	.align		8
        /*0028*/ 	.dword	_ZN39_INTERNAL_7aaabd57_4_k_cu_086746c1_41244cuda3std3__419piecewise_constructE
	.align		8
        /*0030*/ 	.dword	_ZN39_INTERNAL_7aaabd57_4_k_cu_086746c1_41244cuda3std3__48in_placeE
	.align		8
        /*0038*/ 	.dword	_ZN39_INTERNAL_7aaabd57_4_k_cu_086746c1_41244cuda3std6ranges3__45__cpo4swapE
	.align		8
        /*0040*/ 	.dword	_ZN39_INTERNAL_7aaabd57_4_k_cu_086746c1_41244cuda3std6ranges3__45__cpo9iter_moveE
	.align		8
        /*0048*/ 	.dword	_ZN39_INTERNAL_7aaabd57_4_k_cu_086746c1_41244cute7productE
	.align		8
        /*0050*/ 	.dword	_ZN39_INTERNAL_7aaabd57_4_k_cu_086746c1_41244cute1_E


//--------------------- .text._ZN7cutlass13device_kernelINS_4gemm6kernel13GemmUniversalIN4cute5tupleIJiiiiEEENS1_10collective13CollectiveMmaINS1_37MainloopSm90TmaGmmaWarpSpecializedFP8ILi22ENS5_IJNS4_1CILi1EEESB_SB_EEENS1_35KernelTmaWarpSpecializedCooperativeEEENS5_IJNSA_ILi256EEENSA_ILi64EEENSA_ILi32EEEEEENS_12float_e4m3_tENS5_IJlSB_lEEESJ_SK_NS4_8TiledMMAINS4_8MMA_AtomIJNS4_4SM904GMMA30MMA_64x64x32_F32E4M3E4M3_SS_TNILNSO_7ScaleInE1ELSQ_1EEEEEENS4_6LayoutINS5_IJNSA_ILi2EEESB_SB_EEENS5_IJSB_NSA_ILi0EEESW_EEEEENS5_IJNS4_10UnderscoreESZ_SZ_EEEEENS4_13SM90_TMA_LOADENS4_14ComposedLayoutINS4_7SwizzleILi1ELi4ELi3EEENS4_18smem_ptr_flag_bitsILi8EEENST_INS5_IJNSA_ILi8EEESH_EEENS5_IJSH_SB_EEEEEEEvNS4_8identityES12_S1C_vS1D_EENS_8epilogue10collective6detail29Sm90TmaWarpSpecializedAdapterINS1G_15DefaultEpilogueISJ_SK_SK_NS1F_6thread17LinearCombinationISJ_Li1EffLNS1K_9ScaleType4KindE0ELNS_15FloatRoundStyleE2ESJ_EENS1_15EpilogueDefaultEEEEEvvEEEEvNT_6ParamsE --------------------------
	.section	.text._ZN7cutlass13device_kernelINS_4gemm6kernel13GemmUniversalIN4cute5tupleIJiiiiEEENS1_10collective13CollectiveMmaINS1_37MainloopSm90TmaGmmaWarpSpecializedFP8ILi22ENS5_IJNS4_1CILi1EEESB_SB_EEENS1_35KernelTmaWarpSpecializedCooperativeEEENS5_IJNSA_ILi256EEENSA_ILi64EEENSA_ILi32EEEEEENS_12float_e4m3_tENS5_IJlSB_lEEESJ_SK_NS4_8TiledMMAINS4_8MMA_AtomIJNS4_4SM904GMMA30MMA_64x64x32_F32E4M3E4M3_SS_TNILNSO_7ScaleInE1ELSQ_1EEEEEENS4_6LayoutINS5_IJNSA_ILi2EEESB_SB_EEENS5_IJSB_NSA_ILi0EEESW_EEEEENS5_IJNS4_10UnderscoreESZ_SZ_EEEEENS4_13SM90_TMA_LOADENS4_14ComposedLayoutINS4_7SwizzleILi1ELi4ELi3EEENS4_18smem_ptr_flag_bitsILi8EEENST_INS5_IJNSA_ILi8EEESH_EEENS5_IJSH_SB_EEEEEEEvNS4_8identityES12_S1C_vS1D_EENS_8epilogue10collective6detail29Sm90TmaWarpSpecializedAdapterINS1G_15DefaultEpilogueISJ_SK_SK_NS1F_6thread17LinearCombinationISJ_Li1EffLNS1K_9ScaleType4KindE0ELNS_15FloatRoundStyleE2ESJ_EENS1_15EpilogueDefaultEEEEEvvEEEEvNT_6ParamsE,"ax",@progbits
	.align	128
.text._ZN7cutlass13device_kernelINS_4gemm6kernel13GemmUniversalIN4cute5tupleIJiiiiEEENS1_10collective13CollectiveMmaINS1_37MainloopSm90TmaGmmaWarpSpecializedFP8ILi22ENS5_IJNS4_1CILi1EEESB_SB_EEENS1_35KernelTmaWarpSpecializedCooperativeEEENS5_IJNSA_ILi256EEENSA_ILi64EEENSA_ILi32EEEEEENS_12float_e4m3_tENS5_IJlSB_lEEESJ_SK_NS4_8TiledMMAINS4_8MMA_AtomIJNS4_4SM904GMMA30MMA_64x64x32_F32E4M3E4M3_SS_TNILNSO_7ScaleInE1ELSQ_1EEEEEENS4_6LayoutINS5_IJNSA_ILi2EEESB_SB_EEENS5_IJSB_NSA_ILi0EEESW_EEEEENS5_IJNS4_10UnderscoreESZ_SZ_EEEEENS4_13SM90_TMA_LOADENS4_14ComposedLayoutINS4_7SwizzleILi1ELi4ELi3EEENS4_18smem_ptr_flag_bitsILi8EEENST_INS5_IJNSA_ILi8EEESH_EEENS5_IJSH_SB_EEEEEEEvNS4_8identityES12_S1C_vS1D_EENS_8epilogue10collective6detail29Sm90TmaWarpSpecializedAdapterINS1G_15DefaultEpilogueISJ_SK_SK_NS1F_6thread17LinearCombinationISJ_Li1EffLNS1K_9ScaleType4KindE0ELNS_15FloatRoundStyleE2ESJ_EENS1_15EpilogueDefaultEEEEEvvEEEEvNT_6ParamsE:
        .type           _ZN7cutlass13device_kernelINS_4gemm6kernel13GemmUniversalIN4cute5tupleIJiiiiEEENS1_10collective13CollectiveMmaINS1_37MainloopSm90TmaGmmaWarpSpecializedFP8ILi22ENS5_IJNS4_1CILi1EEESB_SB_EEENS1_35KernelTmaWarpSpecializedCooperativeEEENS5_IJNSA_ILi256EEENSA_ILi64EEENSA_ILi32EEEEEENS_12float_e4m3_tENS5_IJlSB_lEEESJ_SK_NS4_8TiledMMAINS4_8MMA_AtomIJNS4_4SM904GMMA30MMA_64x64x32_F32E4M3E4M3_SS_TNILNSO_7ScaleInE1ELSQ_1EEEEEENS4_6LayoutINS5_IJNSA_ILi2EEESB_SB_EEENS5_IJSB_NSA_ILi0EEESW_EEEEENS5_IJNS4_10UnderscoreESZ_SZ_EEEEENS4_13SM90_TMA_LOADENS4_14ComposedLayoutINS4_7SwizzleILi1ELi4ELi3EEENS4_18smem_ptr_flag_bitsILi8EEENST_INS5_IJNSA_ILi8EEESH_EEENS5_IJSH_SB_EEEEEEEvNS4_8identityES12_S1C_vS1D_EENS_8epilogue10collective6detail29Sm90TmaWarpSpecializedAdapterINS1G_15DefaultEpilogueISJ_SK_SK_NS1F_6thread17LinearCombinationISJ_Li1EffLNS1K_9ScaleType4KindE0ELNS_15FloatRoundStyleE2ESJ_EENS1_15EpilogueDefaultEEEEEvvEEEEvNT_6ParamsE,@function
        .size           _ZN7cutlass13device_kernelINS_4gemm6kernel13GemmUniversalIN4cute5tupleIJiiiiEEENS1_10collective13CollectiveMmaINS1_37MainloopSm90TmaGmmaWarpSpecializedFP8ILi22ENS5_IJNS4_1CILi1EEESB_SB_EEENS1_35KernelTmaWarpSpecializedCooperativeEEENS5_IJNSA_ILi256EEENSA_ILi64EEENSA_ILi32EEEEEENS_12float_e4m3_tENS5_IJlSB_lEEESJ_SK_NS4_8TiledMMAINS4_8MMA_AtomIJNS4_4SM904GMMA30MMA_64x64x32_F32E4M3E4M3_SS_TNILNSO_7ScaleInE1ELSQ_1EEEEEENS4_6LayoutINS5_IJNSA_ILi2EEESB_SB_EEENS5_IJSB_NSA_ILi0EEESW_EEEEENS5_IJNS4_10UnderscoreESZ_SZ_EEEEENS4_13SM90_TMA_LOADENS4_14ComposedLayoutINS4_7SwizzleILi1ELi4ELi3EEENS4_18smem_ptr_flag_bitsILi8EEENST_INS5_IJNSA_ILi8EEESH_EEENS5_IJSH_SB_EEEEEEEvNS4_8identityES12_S1C_vS1D_EENS_8epilogue10collective6detail29Sm90TmaWarpSpecializedAdapterINS1G_15DefaultEpilogueISJ_SK_SK_NS1F_6thread17LinearCombinationISJ_Li1EffLNS1K_9ScaleType4KindE0ELNS_15FloatRoundStyleE2ESJ_EENS1_15EpilogueDefaultEEEEEvvEEEEvNT_6ParamsE,(.L_x_238 - _ZN7cutlass13device_kernelINS_4gemm6kernel13GemmUniversalIN4cute5tupleIJiiiiEEENS1_10collective13CollectiveMmaINS1_37MainloopSm90TmaGmmaWarpSpecializedFP8ILi22ENS5_IJNS4_1CILi1EEESB_SB_EEENS1_35KernelTmaWarpSpecializedCooperativeEEENS5_IJNSA_ILi256EEENSA_ILi64EEENSA_ILi32EEEEEENS_12float_e4m3_tENS5_IJlSB_lEEESJ_SK_NS4_8TiledMMAINS4_8MMA_AtomIJNS4_4SM904GMMA30MMA_64x64x32_F32E4M3E4M3_SS_TNILNSO_7ScaleInE1ELSQ_1EEEEEENS4_6LayoutINS5_IJNSA_ILi2EEESB_SB_EEENS5_IJSB_NSA_ILi0EEESW_EEEEENS5_IJNS4_10UnderscoreESZ_SZ_EEEEENS4_13SM90_TMA_LOADENS4_14ComposedLayoutINS4_7SwizzleILi1ELi4ELi3EEENS4_18smem_ptr_flag_bitsILi8EEENST_INS5_IJNSA_ILi8EEESH_EEENS5_IJSH_SB_EEEEEEEvNS4_8identityES12_S1C_vS1D_EENS_8epilogue10collective6detail29Sm90TmaWarpSpecializedAdapterINS1G_15DefaultEpilogueISJ_SK_SK_NS1F_6thread17LinearCombinationISJ_Li1EffLNS1K_9ScaleType4KindE0ELNS_15FloatRoundStyleE2ESJ_EENS1_15EpilogueDefaultEEEEEvvEEEEvNT_6ParamsE)
        .other          _ZN7cutlass13device_kernelINS_4gemm6kernel13GemmUniversalIN4cute5tupleIJiiiiEEENS1_10collective13CollectiveMmaINS1_37MainloopSm90TmaGmmaWarpSpecializedFP8ILi22ENS5_IJNS4_1CILi1EEESB_SB_EEENS1_35KernelTmaWarpSpecializedCooperativeEEENS5_IJNSA_ILi256EEENSA_ILi64EEENSA_ILi32EEEEEENS_12float_e4m3_tENS5_IJlSB_lEEESJ_SK_NS4_8TiledMMAINS4_8MMA_AtomIJNS4_4SM904GMMA30MMA_64x64x32_F32E4M3E4M3_SS_TNILNSO_7ScaleInE1ELSQ_1EEEEEENS4_6LayoutINS5_IJNSA_ILi2EEESB_SB_EEENS5_IJSB_NSA_ILi0EEESW_EEEEENS5_IJNS4_10UnderscoreESZ_SZ_EEEEENS4_13SM90_TMA_LOADENS4_14ComposedLayoutINS4_7SwizzleILi1ELi4ELi3EEENS4_18smem_ptr_flag_bitsILi8EEENST_INS5_IJNSA_ILi8EEESH_EEENS5_IJSH_SB_EEEEEEEvNS4_8identityES12_S1C_vS1D_EENS_8epilogue10collective6detail29Sm90TmaWarpSpecializedAdapterINS1G_15DefaultEpilogueISJ_SK_SK_NS1F_6thread17LinearCombinationISJ_Li1EffLNS1K_9ScaleType4KindE0ELNS_15FloatRoundStyleE2ESJ_EENS1_15EpilogueDefaultEEEEEvvEEEEvNT_6ParamsE,@"STO_CUDA_ENTRY STV_DEFAULT"
_ZN7cutlass13device_kernelINS_4gemm6kernel13GemmUniversalIN4cute5tupleIJiiiiEEENS1_10collective13CollectiveMmaINS1_37MainloopSm90TmaGmmaWarpSpecializedFP8ILi22ENS5_IJNS4_1CILi1EEESB_SB_EEENS1_35KernelTmaWarpSpecializedCooperativeEEENS5_IJNSA_ILi256EEENSA_ILi64EEENSA_ILi32EEEEEENS_12float_e4m3_tENS5_IJlSB_lEEESJ_SK_NS4_8TiledMMAINS4_8MMA_AtomIJNS4_4SM904GMMA30MMA_64x64x32_F32E4M3E4M3_SS_TNILNSO_7ScaleInE1ELSQ_1EEEEEENS4_6LayoutINS5_IJNSA_ILi2EEESB_SB_EEENS5_IJSB_NSA_ILi0EEESW_EEEEENS5_IJNS4_10UnderscoreESZ_SZ_EEEEENS4_13SM90_TMA_LOADENS4_14ComposedLayoutINS4_7SwizzleILi1ELi4ELi3EEENS4_18smem_ptr_flag_bitsILi8EEENST_INS5_IJNSA_ILi8EEESH_EEENS5_IJSH_SB_EEEEEEEvNS4_8identityES12_S1C_vS1D_EENS_8epilogue10collective6detail29Sm90TmaWarpSpecializedAdapterINS1G_15DefaultEpilogueISJ_SK_SK_NS1F_6thread17LinearCombinationISJ_Li1EffLNS1K_9ScaleType4KindE0ELNS_15FloatRoundStyleE2ESJ_EENS1_15EpilogueDefaultEEEEEvvEEEEvNT_6ParamsE:
[----:B------:R-:W-:Y:S01]  /*0000*/  LDC R1, c[0x0][0x28] ;  /* 0x00000a00ff017b82 */ /* 0x000fe20000000800 */
[----:B------:R-:W0:Y:S01]  /*0010*/  S2R R0, SR_TID.X ;  /* 0x0000000000007919 */ /* 0x000e220000002100 */
[----:B------:R-:W-:Y:S01]  /*0020*/  ELECT P0, URZ, PT ;  /* 0x00000000003f782f */ /* 0x000fe20003800000 */
[----:B------:R-:W-:Y:S01]  /*0030*/  BSSY B0, `(.L_x_0) ;  /* 0x000000f000007945 */ /* 0x000fe20003800000 */
[--C-:B0-----:R-:W-:Y:S02]  /*0040*/  SHF.R.U32.HI R2, RZ, 0x5, R0.reuse ;  /* 0x00000005ff027819 */ /* 0x101fe40000011600 */
[----:B------:R-:W-:-:S03]  /*0050*/  SHF.R.U32.HI R3, RZ, 0x7, R0 ;  /* 0x00000007ff037819 */ /* 0x000fc60000011600 */
[----:B------:R-:W0:Y:S04]  /*0060*/  SHFL.IDX PT, R5, R2, RZ, 0x1f ;  /* 0x00001fff02057589 */ /* 0x000e2800000e0000 */
[----:B------:R1:W2:Y:S01]  /*0070*/  SHFL.IDX PT, R6, R3, RZ, 0x1f ;  /* 0x00001fff03067589 */ /* 0x0002a200000e0000 */
[----:B0-----:R-:W-:-:S13]  /*0080*/  ISETP.NE.OR P0, PT, R5, RZ, !P0 ;  /* 0x000000ff0500720c */ /* 0x001fda0004705670 */
[----:B-12---:R-:W-:Y:S05]  /*0090*/  @P0 BRA `(.L_x_1) ;  /* 0x0000000000200947 */ /* 0x006fea0003800000 */
[----:B------:R-:W-:Y:S02]  /*00a0*/  ULDC.64 UR4, c[0x0][0x198] ;  /* 0x0000660000047ab9 */ /* 0x000fe40000000a00 */
[----:B------:R-:W-:Y:S02]  /*00b0*/  UIADD3 UR6, UP0, UR4, 0xf0, URZ ;  /* 0x000000f004067890 */ /* 0x000fe4000ff1e03f */
[----:B------:R-:W-:Y:S02]  /*00c0*/  UIADD3 UR4, UP1, UR4, 0x1f0, URZ ;  /* 0x000001f004047890 */ /* 0x000fe4000ff3e03f */
[----:B------:R-:W-:Y:S02]  /*00d0*/  UIADD3.X UR7, URZ, UR5, URZ, UP0, !UPT ;  /* 0x000000053f077290 */ /* 0x000fe400087fe43f */
[----:B------:R-:W-:-:S07]  /*00e0*/  UIADD3.X UR5, URZ, UR5, URZ, UP1, !UPT ;  /* 0x000000053f057290 */ /* 0x000fce0008ffe43f */
[----:B------:R0:W-:Y:S02]  /*00f0*/  UTMACCTL.PF [UR6] ;  /* 0x00000000060079b9 */ /* 0x0001e40008040000 */
[----:B------:R0:W-:Y:S02]  /*0100*/  UTMACCTL.PF [UR4] ;  /* 0x00000000040079b9 */ /* 0x0001e40008040000 */
[----:B0-----:R-:W-:Y:S01]  /*0110*/  NOP ;  /* 0x0000000000007918 */ /* 0x001fe20000000000 */
.L_x_1:
[----:B------:R-:W-:Y:S05]  /*0120*/  BSYNC B0 ;  /* 0x0000000000007941 */ /* 0x000fea0003800000 */
.L_x_0:
[----:B------:R-:W0:Y:S02]  /*0130*/  SHFL.IDX PT, R3, R2, RZ, 0x1f ;  /* 0x00001fff02037589 */ /* 0x000e2400000e0000 */
[----:B0-----:R-:W-:-:S13]  /*0140*/  ISETP.NE.AND P0, PT, R3, RZ, PT ;  /* 0x000000ff0300720c */ /* 0x001fda0003f05270 */
[----:B------:R-:W-:Y:S05]  /*0150*/  @P0 BRA `(.L_x_2) ;  /* 0x0000000000f40947 */ /* 0x000fea0003800000 */
[----:B------:R-:W-:Y:S01]  /*0160*/  ELECT P0, URZ, PT ;  /* 0x00000000003f782f */ /* 0x000fe20003800000 */
[----:B------:R-:W-:-:S12]  /*0170*/  BSSY B0, `(.L_x_2) ;  /* 0x000003b000007945 */ /* 0x000fd80003800000 */
[----:B------:R-:W-:Y:S05]  /*0180*/  @!P0 BRA `(.L_x_3) ;  /* 0x0000000000e48947 */ /* 0x000fea0003800000 */
[----:B------:R-:W0:Y:S01]  /*0190*/  S2UR UR8, SR_CgaCtaId ;  /* 0x00000000000879c3 */ /* 0x000e220000008800 */
[----:B------:R-:W-:Y:S01]  /*01a0*/  UMOV UR4, 0x400 ;  /* 0x0000040000047882 */ /* 0x000fe20000000000 */
[----:B------:R-:W-:Y:S01]  /*01b0*/  UMOV UR5, 0x1 ;  /* 0x0000000100057882 */ /* 0x000fe20000000000 */
[----:B------:R-:W-:Y:S02]  /*01c0*/  UMOV UR6, 0x100 ;  /* 0x0000010000067882 */ /* 0x000fe40000000000 */
[----:B------:R-:W-:-:S04]  /*01d0*/  UIADD3 UR6, -UR6, 0x100000, URZ ;  /* 0x0010000006067890 */ /* 0x000fc8000fffe13f */
[----:B------:R-:W-:Y:S02]  /*01e0*/  USHF.L.U32 UR7, UR6, 0xb, URZ ;  /* 0x0000000b06077899 */ /* 0x000fe4000800063f */
[----:B------:R-:W-:Y:S02]  /*01f0*/  USHF.L.U32 UR6, UR6, 0x1, URZ ;  /* 0x0000000106067899 */ /* 0x000fe4000800063f */
[----:B0-----:R-:W-:Y:S02]  /*0200*/  ULEA UR8, UR8, UR4, 0x18 ;  /* 0x0000000408087291 */ /* 0x001fe4000f8ec03f */
[----:B------:R-:W-:-:S04]  /*0210*/  UIADD3 UR4, -UR5, 0x100000, URZ ;  /* 0x0010000005047890 */ /* 0x000fc8000fffe13f */
[----:B------:R-:W-:Y:S02]  /*0220*/  USHF.L.U32 UR5, UR4, 0xb, URZ ;  /* 0x0000000b04057899 */ /* 0x000fe4000800063f */
[----:B------:R-:W-:Y:S01]  /*0230*/  USHF.L.U32 UR4, UR4, 0x1, URZ ;  /* 0x0000000104047899 */ /* 0x000fe2000800063f */
[----:B------:R-:W0:Y:S11]  /*0240*/  FENCE.VIEW.ASYNC.S ;  /* 0x00000000000073c6 */ /* 0x000e360000000000 */
[----:B0-----:R0:W1:Y:S01]  /*0250*/  SYNCS.EXCH.64 URZ, [UR8], UR4 ;  /* 0x00000004083f75b2 */ /* 0x0010620008000100 */
[----:B------:R0:W2:Y:S01]  /*0260*/  SYNCS.EXCH.64 URZ, [UR8+0xb0], UR6 ;  /* 0x0000b006083f75b2 */ /* 0x0000a20008000100 */
[----:B------:R0:W3:Y:S01]  /*0270*/  SYNCS.EXCH.64 URZ, [UR8+0x8], UR4 ;  /* 0x00000804083f75b2 */ /* 0x0000e20008000100 */
[----:B------:R0:W4:Y:S01]  /*0280*/  SYNCS.EXCH.64 URZ, [UR8+0xb8], UR6 ;  /* 0x0000b806083f75b2 */ /* 0x0001220008000100 */
[----:B------:R0:W0:Y:S01]  /*0290*/  SYNCS.EXCH.64 URZ, [UR8+0x10], UR4 ;  /* 0x00001004083f75b2 */ /* 0x0000220008000100 */
        /* <DEDUP_REMOVED lines=39> */
[----:B-1234-:R-:W-:Y:S01]  /*0510*/  NOP ;  /* 0x0000000000007918 */ /* 0x01efe20000000000 */
.L_x_3:
[----:B0-----:R-:W-:Y:S05]  /*0520*/  BSYNC B0 ;  /* 0x0000000000007941 */ /* 0x001fea0003800000 */
.L_x_2:
[----:B------:R-:W0:Y:S01]  /*0530*/  SHFL.IDX PT, R2, R2, RZ, 0x1f ;  /* 0x00001fff02027589 */ /* 0x000e2200000e0000 */
[----:B------:R-:W1:Y:S01]  /*0540*/  LDC R3, c[0x0][0x65c] ;  /* 0x00019700ff037b82 */ /* 0x000e620000000800 */
[----:B------:R-:W-:Y:S02]  /*0550*/  ELECT P0, URZ, PT ;  /* 0x00000000003f782f */ /* 0x000fe40003800000 */
[----:B------:R-:W-:Y:S01]  /*0560*/  SHF.R.S32.HI R4, RZ, 0x1f, R5 ;  /* 0x0000001fff047819 */ /* 0x000fe20000011405 */
[----:B------:R-:W2:Y:S01]  /*0570*/  S2R R10, SR_CTAID.Y ;  /* 0x00000000000a7919 */ /* 0x000ea20000002600 */
[----:B------:R-:W-:Y:S01]  /*0580*/  UMOV UR4, 0x20 ;  /* 0x0000002000047882 */ /* 0x000fe20000000000 */
[C---:B------:R-:W-:Y:S01]  /*0590*/  ISETP.NE.AND P2, PT, R6.reuse, RZ, PT ;  /* 0x000000ff0600720c */ /* 0x040fe20003f45270 */
[----:B------:R-:W-:Y:S01]  /*05a0*/  VIADD R11, R6, 0xffffffff ;  /* 0xffffffff060b7836 */ /* 0x000fe20000000000 */
[----:B------:R-:W3:Y:S01]  /*05b0*/  S2R R8, SR_CTAID.X ;  /* 0x0000000000087919 */ /* 0x000ee20000002500 */
[----:B------:R-:W-:Y:S01]  /*05c0*/  LEA.HI R4, R4, R5, RZ, 0x2 ;  /* 0x0000000504047211 */ /* 0x000fe200078f10ff */
[----:B------:R-:W-:Y:S01]  /*05d0*/  NOP ;  /* 0x0000000000007918 */ /* 0x000fe20000000000 */
[----:B------:R-:W-:Y:S01]  /*05e0*/  NOP ;  /* 0x0000000000007918 */ /* 0x000fe20000000000 */
[----:B------:R-:W-:-:S02]  /*05f0*/  ISETP.GE.U32.AND P1, PT, R11, 0x2, PT ;  /* 0x000000020b00780c */ /* 0x000fc40003f26070 */
[----:B------:R-:W-:-:S05]  /*0600*/  LOP3.LUT R4, R4, 0xfffffffc, RZ, 0xc0, !PT ;  /* 0xfffffffc04047812 */ /* 0x000fca00078ec0ff */
[----:B------:R-:W-:Y:S01]  /*0610*/  IMAD.IADD R5, R5, 0x1, -R4 ;  /* 0x0000000105057824 */ /* 0x000fe200078e0a04 */
[----:B0-----:R-:W-:Y:S02]  /*0620*/  ISETP.NE.OR P0, PT, R2, RZ, !P0 ;  /* 0x000000ff0200720c */ /* 0x001fe40004705670 */
[----:B-1----:R-:W-:-:S11]  /*0630*/  ISETP.NE.AND P3, PT, R3, 0x1, PT ;  /* 0x000000010300780c */ /* 0x002fd60003f65270 */
[----:B------:R-:W-:Y:S01]  /*0640*/  VOTEU.ALL UP0, P0 ;  /* 0x00000000003f7886 */ /* 0x000fe20000000000 */
[----:B------:R-:W-:Y:S01]  /*0650*/  VOTEU.ALL UP1, P0 ;  /* 0x00000000003f7886 */ /* 0x000fe20000020000 */
[----:B------:R-:W3:Y:S01]  /*0660*/  @P3 LDC R9, c[0x0][0x10] ;  /* 0x00000400ff093b82 */ /* 0x000ee20000000800 */
[----:B--2---:R-:W-:Y:S02]  /*0670*/  @P3 IMAD.MOV.U32 R2, RZ, RZ, R10 ;  /* 0x000000ffff023224 */ /* 0x004fe400078e000a */
[----:B------:R-:W-:Y:S01]  /*0680*/  @!UP0 UMOV UR6, 0x400 ;  /* 0x0000040000068882 */ /* 0x000fe20000000000 */
[----:B------:R-:W-:-:S04]  /*0690*/  @!UP0 UIADD3 UR4, -UR4, 0x100000, URZ ;  /* 0x0010000004048890 */ /* 0x000fc8000fffe13f */
[----:B------:R-:W-:Y:S02]  /*06a0*/  @!UP0 USHF.L.U32 UR5, UR4, 0xb, URZ ;  /* 0x0000000b04058899 */ /* 0x000fe4000800063f */
[----:B------:R-:W-:Y:S01]  /*06b0*/  @!UP0 USHF.L.U32 UR4, UR4, 0x1, URZ ;  /* 0x0000000104048899 */ /* 0x000fe2000800063f */
[----:B------:R-:W-:Y:S02]  /*06c0*/  @P3 IMAD.MOV.U32 R3, RZ, RZ, RZ ;  /* 0x000000ffff033224 */ /* 0x000fe400078e00ff */
[----:B------:R-:W-:Y:S01]  /*06d0*/  @P3 IMAD.MOV.U32 R13, RZ, RZ, RZ ;  /* 0x000000ffff0d3224 */ /* 0x000fe200078e00ff */
[----:B------:R-:W0:Y:S08]  /*06e0*/  @!UP0 S2UR UR7, SR_CgaCtaId ;  /* 0x00000000000789c3 */ /* 0x000e300000008800 */
[----:B------:R-:W1:Y:S01]  /*06f0*/  @!P3 LDC R7, c[0x0][0xc] ;  /* 0x00000300ff07bb82 */ /* 0x000e620000000800 */
[----:B---3--:R-:W-:-:S04]  /*0700*/  @P3 IMAD.WIDE.U32 R2, R8, R9, R2 ;  /* 0x0000000908023225 */ /* 0x008fc800078e0002 */
[----:B------:R-:W-:Y:S02]  /*0710*/  IMAD.MOV.U32 R9, RZ, RZ, RZ ;  /* 0x000000ffff097224 */ /* 0x000fe400078e00ff */
[----:B------:R-:W-:Y:S01]  /*0720*/  @P3 IMAD.IADD R3, R3, 0x1, R13 ;  /* 0x0000000103033824 */ /* 0x000fe200078e020d */
[----:B0-----:R-:W-:Y:S01]  /*0730*/  @!UP0 ULEA UR6, UR7, UR6, 0x18 ;  /* 0x0000000607068291 */ /* 0x001fe2000f8ec03f */
[----:B------:R-:W-:Y:S01]  /*0740*/  VOTEU.ALL UP0, P0 ;  /* 0x00000000003f7886 */ /* 0x000fe20000000000 */
[----:B------:R-:W-:-:S04]  /*0750*/  ISETP.NE.AND P0, PT, R5, 0x3, PT ;  /* 0x000000030500780c */ /* 0x000fc80003f05270 */
[----:B------:R-:W-:-:S04]  /*0760*/  ISETP.EQ.OR P0, PT, R5, RZ, !P0 ;  /* 0x000000ff0500720c */ /* 0x000fc80004702670 */
[----:B------:R-:W-:Y:S01]  /*0770*/  ISETP.EQ.AND P0, PT, R6, RZ, P0 ;  /* 0x000000ff0600720c */ /* 0x000fe20000702270 */
[----:B------:R-:W0:Y:S02]  /*0780*/  FENCE.VIEW.ASYNC.S ;  /* 0x00000000000073c6 */ /* 0x000e240000000000 */
[----:B0-----:R0:W2:Y:S01]  /*0790*/  @!UP0 SYNCS.EXCH.64 URZ, [UR6+0x170], UR4 ;  /* 0x00017004063f85b2 */ /* 0x0010a20008000100 */
[----:B-1----:R-:W-:Y:S01]  /*07a0*/  @!P3 IMAD.WIDE.U32 R6, R7, R10, R8 ;  /* 0x0000000a0706b225 */ /* 0x002fe200078e0008 */
[----:B------:R-:W-:-:S03]  /*07b0*/  SEL R4, RZ, 0x1, !P0 ;  /* 0x00000001ff047807 */ /* 0x000fc60004000000 */
[----:B------:R-:W-:Y:S02]  /*07c0*/  @!P3 IMAD.MOV.U32 R2, RZ, RZ, R6 ;  /* 0x000000ffff02b224 */ /* 0x000fe400078e0006 */
[----:B------:R-:W-:Y:S01]  /*07d0*/  @!P3 IMAD.MOV.U32 R3, RZ, RZ, R7 ;  /* 0x000000ffff03b224 */ /* 0x000fe200078e0007 */
[----:B------:R-:W-:Y:S01]  /*07e0*/  SEL R4, R4, 0x2, P1 ;  /* 0x0000000204047807 */ /* 0x000fe20000800000 */
[----:B------:R0:W2:Y:S01]  /*07f0*/  @!UP1 SYNCS.EXCH.64 URZ, [UR6+0x178], UR4 ;  /* 0x00017804063f95b2 */ /* 0x0000a20008000100 */
[----:B------:R-:W-:Y:S01]  /*0800*/  NOP ;  /* 0x0000000000007918 */ /* 0x000fe20000000000 */
[----:B--2---:R-:W-:Y:S06]  /*0810*/  BAR.SYNC.DEFER_BLOCKING 0x0 ;  /* 0x0000000000007b1d */ /* 0x004fec0000010000 */
[----:B------:R-:W-:Y:S05]  /*0820*/  @!P2 BRA `(.L_x_4) ;  /* 0x0000007400b8a947 */ /* 0x000fea0003800000 */
[----:B------:R-:W-:-:S13]  /*0830*/  ISETP.GT.U32.AND P0, PT, R11, 0x1, PT ;  /* 0x000000010b00780c */ /* 0x000fda0003f04070 */
[----:B0-----:R-:W-:Y:S05]  /*0840*/  @P0 EXIT ;  /* 0x000000000000094d */ /* 0x001fea0003800000 */
[----:B------:R-:W-:Y:S01]  /*0850*/  ULDC.64 UR4, c[0x0][0x650] ;  /* 0x0001940000047ab9 */ /* 0x000fe20000000a00 */
[----:B------:R-:W-:Y:S01]  /*0860*/  PRMT R12, RZ, 0x7610, R12 ;  /* 0x00007610ff0c7816 */ /* 0x000fe2000000000c */
[----:B------:R-:W-:Y:S01]  /*0870*/  IMAD.MOV.U32 R6, RZ, RZ, -0x1 ;  /* 0xffffffffff067424 */ /* 0x000fe200078e00ff */
[----:B------:R-:W-:Y:S01]  /*0880*/  ISETP.GE.U32.AND P0, PT, R2, UR4, PT ;  /* 0x0000000402007c0c */ /* 0x000fe2000bf06070 */
[----:B------:R-:W-:Y:S02]  /*0890*/  IMAD.MOV.U32 R7, RZ, RZ, -0x1 ;  /* 0xffffffffff077424 */ /* 0x000fe400078e00ff */
[----:B------:R-:W-:Y:S01]  /*08a0*/  IMAD.MOV.U32 R5, RZ, RZ, -0x1 ;  /* 0xffffffffff057424 */ /* 0x000fe200078e00ff */
[----:B------:R-:W-:-:S13]  /*08b0*/  ISETP.GE.U32.AND.EX P0, PT, R3, UR5, PT, P0 ;  /* 0x0000000503007c0c */ /* 0x000fda000bf06100 */
[----:B------:R-:W-:Y:S05]  /*08c0*/  @P0 BRA `(.L_x_5) ;  /* 0x00000004005c0947 */ /* 0x000fea0003800000 */
[----:B------:R-:W0:Y:S01]  /*08d0*/  LDC.64 R16, c[0x0][0x628] ;  /* 0x00018a00ff107b82 */ /* 0x000e220000000a00 */
[----:B------:R-:W-:Y:S02]  /*08e0*/  IMAD.MOV.U32 R6, RZ, RZ, R2 ;  /* 0x000000ffff067224 */ /* 0x000fe400078e0002 */
[----:B------:R-:W-:-:S05]  /*08f0*/  IMAD.MOV.U32 R7, RZ, RZ, R3 ;  /* 0x000000ffff077224 */ /* 0x000fca00078e0003 */
[----:B------:R-:W1:Y:S08]  /*0900*/  LDC R18, c[0x0][0x630] ;  /* 0x00018c00ff127b82 */ /* 0x000e700000000800 */
[----:B------:R-:W2:Y:S01]  /*0910*/  LDC.64 R20, c[0x0][0x620] ;  /* 0x00018800ff147b82 */ /* 0x000ea20000000a00 */
[----:B0-----:R-:W-:-:S04]  /*0920*/  ISETP.NE.U32.AND P0, PT, R16, RZ, PT ;  /* 0x000000ff1000720c */ /* 0x001fc80003f05070 */
[----:B------:R-:W-:-:S13]  /*0930*/  ISETP.NE.AND.EX P0, PT, R17, RZ, PT, P0 ;  /* 0x000000ff1100720c */ /* 0x000fda0003f05300 */
[----:B-12---:R-:W-:Y:S05]  /*0940*/  @!P0 BRA `(.L_x_6) ;  /* 0x0000000000288947 */ /* 0x006fea0003800000 */
[----:B------:R-:W0:Y:S02]  /*0950*/  LDC R5, c[0x0][0x634] ;  /* 0x00018d00ff057b82 */ /* 0x000e240000000800 */
[----:B0-----:R-:W-:-:S05]  /*0960*/  IADD3 R5, P0, R2, R5, RZ ;  /* 0x0000000502057210 */ /* 0x001fca0007f1e0ff */
[----:B------:R-:W-:-:S04]  /*0970*/  IMAD.X R11, RZ, RZ, R3, P0 ;  /* 0x000000ffff0b7224 */ /* 0x000fc800000e0603 */
[----:B------:R-:W-:-:S04]  /*0980*/  IMAD.WIDE.U32 R6, R11, R16, RZ ;  /* 0x000000100b067225 */ /* 0x000fc800078e00ff */
[----:B------:R-:W-:-:S04]  /*0990*/  IMAD.WIDE.U32 R12, P0, R5, R17, R6 ;  /* 0x00000011050c7225 */ /* 0x000fc80007800006 */
[----:B------:R-:W-:-:S04]  /*09a0*/  IMAD.WIDE.U32 R6, R5, R16, RZ ;  /* 0x0000001005067225 */ /* 0x000fc800078e00ff */
[----:B------:R-:W-:Y:S01]  /*09b0*/  IMAD.X R15, RZ, RZ, RZ, P0 ;  /* 0x000000ffff0f7224 */ /* 0x000fe200000e06ff */
[----:B------:R-:W-:Y:S01]  /*09c0*/  IADD3 RZ, P0, R7, R12, RZ ;  /* 0x0000000c07ff7210 */ /* 0x000fe20007f1e0ff */
[----:B------:R-:W-:-:S04]  /*09d0*/  IMAD.MOV.U32 R14, RZ, RZ, R13 ;  /* 0x000000ffff0e7224 */ /* 0x000fc800078e000d */
[----:B------:R-:W-:-:S08]  /*09e0*/  IMAD.WIDE.U32.X R6, R11, R17, R14, P0 ;  /* 0x000000110b067225 */ /* 0x000fd000000e040e */
.L_x_6:
[--C-:B------:R-:W-:Y:S01]  /*09f0*/  SHF.R.U64 R26, R6, R18, R7.reuse ;  /* 0x00000012061a7219 */ /* 0x100fe20000001207 */
[----:B------:R-:W0:Y:S01]  /*0a00*/  LDC.64 R22, c[0x0][0x640] ;  /* 0x00019000ff167b82 */ /* 0x000e220000000a00 */
[----:B------:R-:W-:Y:S01]  /*0a10*/  I2FP.F32.U32 R5, R8 ;  /* 0x0000000800057245 */ /* 0x000fe20000201000 */
[----:B------:R-:W-:Y:S01]  /*0a20*/  ULDC UR4, c[0x0][0x150] ;  /* 0x0000540000047ab9 */ /* 0x000fe20000000800 */
[----:B------:R-:W-:Y:S02]  /*0a30*/  SHF.R.U32.HI R6, RZ, R18, R7 ;  /* 0x00000012ff067219 */ /* 0x000fe40000011607 */
[----:B------:R-:W-:Y:S01]  /*0a40*/  IADD3 R11, P0, RZ, -R26, RZ ;  /* 0x8000001aff0b7210 */ /* 0x000fe20007f1e0ff */
[----:B------:R-:W-:Y:S01]  /*0a50*/  FMUL R5, R5, UR4 ;  /* 0x0000000405057c20 */ /* 0x000fe20008400000 */
[----:B------:R-:W-:Y:S01]  /*0a60*/  ULDC UR4, c[0x0][0x154] ;  /* 0x0000550000047ab9 */ /* 0x000fe20000000800 */
[----:B------:R-:W1:Y:S02]  /*0a70*/  LDC R14, c[0x0][0x618] ;  /* 0x00018600ff0e7b82 */ /* 0x000e640000000800 */
[----:B------:R-:W-:-:S02]  /*0a80*/  IMAD.X R13, RZ, RZ, ~R6, P0 ;  /* 0x000000ffff0d7224 */ /* 0x000fc400000e0e06 */
[----:B------:R-:W2:Y:S01]  /*0a90*/  F2I.U32.TRUNC.NTZ R5, R5 ;  /* 0x0000000500057305 */ /* 0x000ea2000020f000 */
[----:B------:R-:W-:-:S03]  /*0aa0*/  IMAD.WIDE.U32 R6, R11, R20, R2 ;  /* 0x000000140b067225 */ /* 0x000fc600078e0002 */
[----:B------:R-:W3:Y:S01]  /*0ab0*/  LDC R9, c[0x0][0x144] ;  /* 0x00005100ff097b82 */ /* 0x000ee20000000800 */
[----:B------:R-:W-:-:S04]  /*0ac0*/  IMAD R12, R13, R20, RZ ;  /* 0x000000140d0c7224 */ /* 0x000fc800078e02ff */
[----:B------:R-:W-:Y:S02]  /*0ad0*/  IMAD R11, R11, R21, R12 ;  /* 0x000000150b0b7224 */ /* 0x000fe400078e020c */
[----:B------:R-:W-:Y:S01]  /*0ae0*/  IMAD.MOV.U32 R12, RZ, RZ, 0x1 ;  /* 0x00000001ff0c7424 */ /* 0x000fe200078e00ff */
[----:B------:R-:W4:Y:S01]  /*0af0*/  LDC R18, c[0x0][0x608] ;  /* 0x00018200ff127b82 */ /* 0x000f220000000800 */
[----:B------:R-:W-:Y:S01]  /*0b00*/  IMAD.IADD R11, R7, 0x1, R11 ;  /* 0x00000001070b7824 */ /* 0x000fe200078e020b */
[----:B0-----:R-:W-:Y:S01]  /*0b10*/  ISETP.NE.U32.AND P0, PT, R22, RZ, PT ;  /* 0x000000ff1600720c */ /* 0x001fe20003f05070 */
[----:B--2---:R-:W-:-:S03]  /*0b20*/  IMAD.MOV R7, RZ, RZ, -R5 ;  /* 0x000000ffff077224 */ /* 0x004fc600078e0a05 */
[----:B------:R-:W-:Y:S02]  /*0b30*/  ISETP.NE.AND.EX P0, PT, R23, RZ, PT, P0 ;  /* 0x000000ff1700720c */ /* 0x000fe40003f05300 */
[----:B------:R-:W0:Y:S01]  /*0b40*/  LDC R13, c[0x0][0x658] ;  /* 0x00019600ff0d7b82 */ /* 0x000e220000000800 */
[--C-:B-1----:R-:W-:Y:S02]  /*0b50*/  SHF.R.U64 R16, R6, R14, R11.reuse ;  /* 0x0000000e06107219 */ /* 0x102fe4000000120b */
[----:B------:R-:W-:Y:S02]  /*0b60*/  I2FP.F32.U32 R6, R10 ;  /* 0x0000000a00067245 */ /* 0x000fe40000201000 */
[----:B------:R-:W-:-:S03]  /*0b70*/  SHF.R.U32.HI R11, RZ, R14, R11 ;  /* 0x0000000eff0b7219 */ /* 0x000fc6000001160b */
[----:B------:R-:W1:Y:S01]  /*0b80*/  LDC R17, c[0x0][0x148] ;  /* 0x00005200ff117b82 */ /* 0x000e620000000800 */
[----:B---3--:R-:W-:Y:S02]  /*0b90*/  IMAD R5, R9, R7, R8 ;  /* 0x0000000709057224 */ /* 0x008fe400078e0208 */
[----:B------:R-:W-:Y:S01]  /*0ba0*/  FMUL R7, R6, UR4 ;  /* 0x0000000406077c20 */ /* 0x000fe20008400000 */
[----:B------:R-:W-:-:S03]  /*0bb0*/  IMAD.MOV.U32 R6, RZ, RZ, -0x1 ;  /* 0xffffffffff067424 */ /* 0x000fc600078e00ff */
[----:B------:R2:W3:Y:S01]  /*0bc0*/  F2I.U32.TRUNC.NTZ R15, R7 ;  /* 0x00000007000f7305 */ /* 0x0004e2000020f000 */
[----:B------:R-:W1:Y:S01]  /*0bd0*/  LDC R21, c[0x0][0x600] ;  /* 0x00018000ff157b82 */ /* 0x000e620000000800 */
[-CC-:B----4-:R-:W-:Y:S02]  /*0be0*/  SHF.R.U64 R27, R16, R18.reuse, R11.reuse ;  /* 0x00000012101b7219 */ /* 0x190fe4000000120b */
[----:B------:R-:W-:-:S05]  /*0bf0*/  SHF.R.U32.HI R8, RZ, R18, R11 ;  /* 0x00000012ff087219 */ /* 0x000fca000001160b */
[----:B------:R-:W4:Y:S01]  /*0c00*/  LDC R20, c[0x0][0x648] ;  /* 0x00019200ff147b82 */ /* 0x000f220000000800 */
[-CC-:B0-----:R-:W-:Y:S02]  /*0c10*/  SHF.R.U64 R18, R27, R13.reuse, R8.reuse ;  /* 0x0000000d1b127219 */ /* 0x181fe40000001208 */
[-C--:B------:R-:W-:Y:S02]  /*0c20*/  SHF.L.U32 R6, R6, R13.reuse, RZ ;  /* 0x0000000d06067219 */ /* 0x080fe400000006ff */
[-C--:B------:R-:W-:Y:S02]  /*0c30*/  SHF.R.U32.HI R8, RZ, R13.reuse, R8 ;  /* 0x0000000dff087219 */ /* 0x080fe40000011608 */
[----:B------:R-:W-:Y:S01]  /*0c40*/  LOP3.LUT R14, RZ, R6, RZ, 0x33, !PT ;  /* 0x00000006ff0e7212 */ /* 0x000fe200078e33ff */
[----:B------:R-:W0:Y:S01]  /*0c50*/  LDC R25, c[0x0][0x638] ;  /* 0x00018e00ff197b82 */ /* 0x000e220000000800 */
[----:B------:R-:W-:Y:S01]  /*0c60*/  SHF.L.U32 R11, R12, R13, RZ ;  /* 0x0000000d0c0b7219 */ /* 0x000fe200000006ff */
[----:B------:R-:W-:-:S02]  /*0c70*/  IMAD.MOV.U32 R6, RZ, RZ, R18 ;  /* 0x000000ffff067224 */ /* 0x000fc400078e0012 */
[----:B--2---:R-:W-:-:S04]  /*0c80*/  IMAD.MOV.U32 R7, RZ, RZ, R8 ;  /* 0x000000ffff077224 */ /* 0x004fc800078e0008 */
[----:B------:R-:W2:Y:S01]  /*0c90*/  LDC R24, c[0x0][0x610] ;  /* 0x00018400ff187b82 */ /* 0x000ea20000000800 */
[----:B---3--:R-:W-:Y:S05]  /*0ca0*/  @!P0 BRA `(.L_x_7) ;  /* 0x0000000000288947 */ /* 0x008fea0003800000 */
[----:B------:R-:W3:Y:S02]  /*0cb0*/  LDC R13, c[0x0][0x64c] ;  /* 0x00019300ff0d7b82 */ /* 0x000ee40000000800 */
[----:B---3--:R-:W-:-:S05]  /*0cc0*/  IADD3 R13, P0, R18, R13, RZ ;  /* 0x0000000d120d7210 */ /* 0x008fca0007f1e0ff */
        /* <DEDUP_REMOVED lines=8> */
.L_x_7:
[----:B----4-:R-:W-:Y:S01]  /*0d50*/  SHF.R.U64 R6, R6, R20, R7 ;  /* 0x0000001406067219 */ /* 0x010fe20000001207 */
[----:B-1----:R-:W-:Y:S01]  /*0d60*/  VIADD R7, R21, 0xffffffff ;  /* 0xffffffff15077836 */ /* 0x002fe20000000000 */
[----:B------:R-:W-:Y:S01]  /*0d70*/  LOP3.LUT R14, R27, R14, RZ, 0xc0, !PT ;  /* 0x0000000e1b0e7212 */ /* 0x000fe200078ec0ff */
[----:B------:R-:W-:Y:S02]  /*0d80*/  IMAD.MOV R15, RZ, RZ, -R15 ;  /* 0x000000ffff0f7224 */ /* 0x000fe400078e0a0f */
[----:B------:R-:W-:Y:S01]  /*0d90*/  IMAD.MOV R8, RZ, RZ, -R6 ;  /* 0x000000ffff087224 */ /* 0x000fe200078e0a06 */
[----:B------:R-:W-:Y:S01]  /*0da0*/  LOP3.LUT R7, R16, R7, RZ, 0xc0, !PT ;  /* 0x0000000710077212 */ /* 0x000fe200078ec0ff */
[----:B------:R-:W-:Y:S02]  /*0db0*/  IMAD R14, R11, R6, R14 ;  /* 0x000000060b0e7224 */ /* 0x000fe400078e020e */
[----:B------:R-:W-:Y:S02]  /*0dc0*/  @P3 IMAD R5, R17, R15, R10 ;  /* 0x0000000f11053224 */ /* 0x000fe400078e020a */
[----:B0-----:R-:W-:-:S02]  /*0dd0*/  IMAD R6, R8, R25, R18 ;  /* 0x0000001908067224 */ /* 0x001fc400078e0212 */
[----:B--2---:R-:W-:Y:S02]  /*0de0*/  IMAD R5, R14, R24, R5 ;  /* 0x000000180e057224 */ /* 0x004fe400078e0205 */
[----:B------:R-:W-:Y:S02]  /*0df0*/  IMAD R6, R6, R21, R7 ;  /* 0x0000001506067224 */ /* 0x000fe400078e0207 */
[----:B------:R-:W-:-:S03]  /*0e00*/  IMAD.MOV.U32 R12, RZ, RZ, 0x1 ;  /* 0x00000001ff0c7424 */ /* 0x000fc600078e00ff */
[----:B------:R-:W-:Y:S02]  /*0e10*/  SEL R7, R6, R5, !P3 ;  /* 0x0000000506077207 */ /* 0x000fe40005800000 */
[----:B------:R-:W-:Y:S01]  /*0e20*/  SEL R6, R5, R6, !P3 ;  /* 0x0000000605067207 */ /* 0x000fe20005800000 */
[----:B------:R-:W-:-:S07]  /*0e30*/  IMAD.MOV.U32 R5, RZ, RZ, R26 ;  /* 0x000000ffff057224 */ /* 0x000fce00078e001a */
.L_x_5:
[----:B------:R-:W-:-:S08]  /*0e40*/  NOP ;  /* 0x0000000000007918 */ /* 0x000fd00000000000 */
[----:B------:R-:W0:Y:S02]  /*0e50*/  USETMAXREG.TRY_ALLOC.CTAPOOL UP0, 0xe8 ;  /* 0x000000e8000079c8 */ /* 0x000e240008000600 */
[----:B0-----:R-:W-:-:S13]  /*0e60*/  PLOP3.LUT P0, PT, PT, PT, UP0, 0x80, 0x0 ;  /* 0x000000000000781c */ /* 0x001fda0003f0f008 */
[----:B------:R-:W-:Y:S05]  /*0e70*/  @!P0 BRA `(.L_x_5) ;  /* 0xfffffffc00f08947 */ /* 0x000fea000383ffff */
[----:B------:R-:W-:Y:S01]  /*0e80*/  ULDC.64 UR4, c[0x0][0x598] ;  /* 0x0001660000047ab9 */ /* 0x000fe20000000a00 */
[----:B------:R-:W-:Y:S01]  /*0e90*/  ULDC.64 UR16, c[0x0][0x208] ;  /* 0x0000820000107ab9 */ /* 0x000fe20000000a00 */
[----:B------:R-:W-:-:S04]  /*0ea0*/  ISETP.NE.U32.AND P0, PT, RZ, UR4, PT ;  /* 0x00000004ff007c0c */ /* 0x000fc8000bf05070 */
[----:B------:R-:W-:-:S13]  /*0eb0*/  ISETP.NE.AND.EX P0, PT, RZ, UR5, PT, P0 ;  /* 0x00000005ff007c0c */ /* 0x000fda000bf05300 */
[----:B------:R-:W-:Y:S05]  /*0ec0*/  @!P0 BRA `(.L_x_8) ;  /* 0x00000000001c8947 */ /* 0x000fea0003800000 */
[----:B------:R-:W0:Y:S02]  /*0ed0*/  LDC.64 R8, c[0x0][0x598] ;  /* 0x00016600ff087b82 */ /* 0x000e240000000a00 */
[----:B0-----:R-:W2:Y:S02]  /*0ee0*/  LDG.E.64 R8, desc[UR16][R8.64] ;  /* 0x0000001008087981 */ /* 0x001ea4000c1e1b00 */
[----:B--2---:R-:W-:-:S04]  /*0ef0*/  ISETP.NE.U32.AND P0, PT, R8, RZ, PT ;  /* 0x000000ff0800720c */ /* 0x004fc80003f05070 */
[----:B------:R-:W-:-:S13]  /*0f00*/  ISETP.NE.AND.EX P0, PT, R9, RZ, PT, P0 ;  /* 0x000000ff0900720c */ /* 0x000fda0003f05300 */
[----:B------:R-:W-:Y:S05]  /*0f10*/  @!P0 BRA `(.L_x_8) ;  /* 0x0000000000088947 */ /* 0x000fea0003800000 */
[----:B------:R0:W5:Y:S01]  /*0f20*/  LD.E R8, desc[UR16][R8.64] ;  /* 0x0000001008087980 */ /* 0x000162000c101900 */
[----:B------:R-:W-:Y:S05]  /*0f30*/  BRA `(.L_x_9) ;  /* 0x0000000000207947 */ /* 0x000fea0003800000 */
.L_x_8:
[----:B------:R-:W-:Y:S02]  /*0f40*/  ULDC.64 UR4, c[0x0][0x588] ;  /* 0x0001620000047ab9 */ /* 0x000fe40000000a00 */
[----:B------:R-:W-:-:S04]  /*0f50*/  ISETP.NE.U32.AND P0, PT, RZ, UR4, PT ;  /* 0x00000004ff007c0c */ /* 0x000fc8000bf05070 */
[----:B------:R-:W-:-:S13]  /*0f60*/  ISETP.NE.AND.EX P0, PT, RZ, UR5, PT, P0 ;  /* 0x00000005ff007c0c */ /* 0x000fda000bf05300 */
[----:B------:R-:W-:Y:S05]  /*0f70*/  @!P0 BRA `(.L_x_10) ;  /* 0x00000000000c8947 */ /* 0x000fea0003800000 */
[----:B------:R-:W0:Y:S02]  /*0f80*/  LDC.64 R8, c[0x0][0x588] ;  /* 0x00016200ff087b82 */ /* 0x000e240000000a00 */
[----:B0-----:R1:W5:Y:S01]  /*0f90*/  LDG.E R8, desc[UR16][R8.64] ;  /* 0x0000001008087981 */ /* 0x001362000c1e1900 */
[----:B------:R-:W-:Y:S05]  /*0fa0*/  BRA `(.L_x_9) ;  /* 0x0000000000047947 */ /* 0x000fea0003800000 */
.L_x_10:
[----:B------:R-:W2:Y:S02]  /*0fb0*/  LDC R8, c[0x0][0x580] ;  /* 0x00016000ff087b82 */ /* 0x000ea40000000800 */
.L_x_9:
[----:B------:R-:W-:Y:S02]  /*0fc0*/  ULDC.64 UR4, c[0x0][0x5a0] ;  /* 0x0001680000047ab9 */ /* 0x000fe40000000a00 */
[----:B------:R-:W-:-:S04]  /*0fd0*/  ISETP.NE.U32.AND P0, PT, RZ, UR4, PT ;  /* 0x00000004ff007c0c */ /* 0x000fc8000bf05070 */
[----:B------:R-:W-:-:S13]  /*0fe0*/  ISETP.NE.AND.EX P0, PT, RZ, UR5, PT, P0 ;  /* 0x00000005ff007c0c */ /* 0x000fda000bf05300 */
[----:B------:R-:W-:Y:S05]  /*0ff0*/  @!P0 BRA `(.L_x_11) ;  /* 0x00000000001c8947 */ /* 0x000fea0003800000 */
[----:B------:R-:W3:Y:S02]  /*1000*/  LDC.64 R10, c[0x0][0x5a0] ;  /* 0x00016800ff0a7b82 */ /* 0x000ee40000000a00 */
[----:B---3--:R-:W3:Y:S02]  /*1010*/  LDG.E.64 R10, desc[UR16][R10.64] ;  /* 0x000000100a0a7981 */ /* 0x008ee4000c1e1b00 */
[----:B---3--:R-:W-:-:S04]  /*1020*/  ISETP.NE.U32.AND P0, PT, R10, RZ, PT ;  /* 0x000000ff0a00720c */ /* 0x008fc80003f05070 */
[----:B------:R-:W-:-:S13]  /*1030*/  ISETP.NE.AND.EX P0, PT, R11, RZ, PT, P0 ;  /* 0x000000ff0b00720c */ /* 0x000fda0003f05300 */
[----:B------:R-:W-:Y:S05]  /*1040*/  @!P0 BRA `(.L_x_11) ;  /* 0x0000000000088947 */ /* 0x000fea0003800000 */
[----:B01----:R0:W5:Y:S01]  /*1050*/  LD.E R9, desc[UR16][R10.64] ;  /* 0x000000100a097980 */ /* 0x003162000c101900 */
[----:B------:R-:W-:Y:S05]  /*1060*/  BRA `(.L_x_12) ;  /* 0x0000000000207947 */ /* 0x000fea0003800000 */
.L_x_11:
[----:B------:R-:W-:Y:S02]  /*1070*/  ULDC.64 UR4, c[0x0][0x590] ;  /* 0x0001640000047ab9 */ /* 0x000fe40000000a00 */
[----:B------:R-:W-:-:S04]  /*1080*/  ISETP.NE.U32.AND P0, PT, RZ, UR4, PT ;  /* 0x00000004ff007c0c */ /* 0x000fc8000bf05070 */
[----:B------:R-:W-:-:S13]  /*1090*/  ISETP.NE.AND.EX P0, PT, RZ, UR5, PT, P0 ;  /* 0x00000005ff007c0c */ /* 0x000fda000bf05300 */
[----:B------:R-:W-:Y:S05]  /*10a0*/  @!P0 BRA `(.L_x_13) ;  /* 0x00000000000c8947 */ /* 0x000fea0003800000 */
[----:B------:R-:W0:Y:S02]  /*10b0*/  LDC.64 R10, c[0x0][0x590] ;  /* 0x00016400ff0a7b82 */ /* 0x000e240000000a00 */
[----:B01----:R1:W5:Y:S01]  /*10c0*/  LDG.E R9, desc[UR16][R10.64] ;  /* 0x000000100a097981 */ /* 0x003362000c1e1900 */
[----:B------:R-:W-:Y:S05]  /*10d0*/  BRA `(.L_x_12) ;  /* 0x0000000000047947 */ /* 0x000fea0003800000 */
.L_x_13:
[----:B01----:R-:W3:Y:S02]  /*10e0*/  LDC R9, c[0x0][0x584] ;  /* 0x00016100ff097b82 */ /* 0x003ee40000000800 */
.L_x_12:
[----:B------:R-:W-:-:S13]  /*10f0*/  LOP3.LUT P0, RZ, R12, 0xff, RZ, 0xc0, !PT ;  /* 0x000000ff0cff7812 */ /* 0x000fda000780c0ff */
[----:B------:R-:W-:Y:S05]  /*1100*/  @!P0 EXIT ;  /* 0x000000000000894d */ /* 0x000fea0003800000 */
[----:B------:R-:W-:Y:S01]  /*1110*/  ULDC UR4, c[0x0][0x28c] ;  /* 0x0000a30000047ab9 */ /* 0x000fe20000000800 */
[----:B------:R-:W-:Y:S01]  /*1120*/  LOP3.LUT R142, R4, 0x1, RZ, 0xfc, !PT ;  /* 0x00000001048e7812 */ /* 0x000fe200078efcff */
[----:B------:R-:W-:-:S04]  /*1130*/  UIADD3 UR4, UR4, 0x1f, URZ ;  /* 0x0000001f04047890 */ /* 0x000fc8000fffe03f */
[----:B------:R-:W-:-:S04]  /*1140*/  USHF.R.S32.HI UR5, URZ, 0x1f, UR4 ;  /* 0x0000001f3f057899 */ /* 0x000fc80008011404 */
[----:B------:R-:W-:-:S03]  /*1150*/  ULEA.HI UR5, UR5, UR4, URZ, 0x5 ;  /* 0x0000000405057291 */ /* 0x000fc6000f8f283f */
[----:B------:R-:W-:Y:S01]  /*1160*/  UMOV UR4, URZ ;  /* 0x0000003f00047c82 */ /* 0x000fe20008000000 */
[----:B------:R-:W-:-:S03]  /*1170*/  USHF.R.S32.HI UR9, URZ, 0x5, UR5 ;  /* 0x000000053f097899 */ /* 0x000fc60008011405 */
[----:B------:R-:W-:-:S09]  /*1180*/  UMOV UR5, URZ ;  /* 0x0000003f00057c82 */ /* 0x000fd20008000000 */
.L_x_166:
[----:B01----:R-:W-:Y:S01]  /*1190*/  LOP3.LUT R10, R0, 0x80, RZ, 0xc0, !PT ;  /* 0x00000080000a7812 */ /* 0x003fe200078ec0ff */
[----:B------:R-:W0:Y:S01]  /*11a0*/  S2UR UR13, SR_CgaCtaId ;  /* 0x00000000000d79c3 */ /* 0x000e220000008800 */
[----:B------:R-:W-:Y:S01]  /*11b0*/  UMOV UR12, 0x400 ;  /* 0x00000400000c7882 */ /* 0x000fe20000000000 */
[----:B------:R-:W-:Y:S01]  /*11c0*/  UMOV UR6, URZ ;  /* 0x0000003f00067c82 */ /* 0x000fe20008000000 */
[----:B------:R-:W-:Y:S01]  /*11d0*/  SHF.R.U32.HI R10, RZ, 0x7, R10 ;  /* 0x00000007ff0a7819 */ /* 0x000fe2000001160a */
[----:B------:R-:W-:Y:S01]  /*11e0*/  UMOV UR7, URZ ;  /* 0x0000003f00077c82 */ /* 0x000fe20008000000 */
[----:B------:R-:W-:Y:S01]  /*11f0*/  UMOV UR18, UR5 ;  /* 0x0000000500127c82 */ /* 0x000fe20008000000 */
[----:B------:R-:W-:Y:S02]  /*1200*/  CS2R R18, SRZ ;  /* 0x0000000000127805 */ /* 0x000fe4000001ff00 */
[----:B------:R-:W-:Y:S01]  /*1210*/  CS2R R16, SRZ ;  /* 0x0000000000107805 */ /* 0x000fe2000001ff00 */
[----:B------:R-:W1:Y:S01]  /*1220*/  LDC R11, c[0x0][0x28c] ;  /* 0x0000a300ff0b7b82 */ /* 0x000e620000000800 */
[----:B----4-:R-:W4:Y:S01]  /*1230*/  SHFL.IDX PT, R10, R10, RZ, 0x1f ;  /* 0x00001fff0a0a7589 */ /* 0x010f2200000e0000 */
[----:B------:R-:W-:-:S02]  /*1240*/  CS2R R20, SRZ ;  /* 0x0000000000147805 */ /* 0x000fc4000001ff00 */
[----:B------:R-:W-:Y:S02]  /*1250*/  CS2R R22, SRZ ;  /* 0x0000000000167805 */ /* 0x000fe4000001ff00 */
[----:B------:R-:W-:Y:S02]  /*1260*/  CS2R R88, SRZ ;  /* 0x0000000000587805 */ /* 0x000fe4000001ff00 */
[----:B------:R-:W-:Y:S02]  /*1270*/  CS2R R90, SRZ ;  /* 0x00000000005a7805 */ /* 0x000fe4000001ff00 */
[----:B------:R-:W-:Y:S02]  /*1280*/  CS2R R92, SRZ ;  /* 0x00000000005c7805 */ /* 0x000fe4000001ff00 */
[----:B------:R-:W-:Y:S02]  /*1290*/  CS2R R96, SRZ ;  /* 0x0000000000607805 */ /* 0x000fe4000001ff00 */
        /* <DEDUP_REMOVED lines=16> */
[----:B-1----:R-:W-:Y:S02]  /*13a0*/  ISETP.GE.AND P0, PT, R11, 0x1, PT ;  /* 0x000000010b00780c */ /* 0x002fe40003f06270 */
[----:B------:R-:W-:Y:S02]  /*13b0*/  CS2R R128, SRZ ;  /* 0x0000000000807805 */ /* 0x000fe4000001ff00 */
[----:B----4-:R-:W-:-:S02]  /*13c0*/  R2UR UR8, R10 ;  /* 0x000000000a0872ca */ /* 0x010fc400000e0000 */
[----:B------:R-:W-:Y:S02]  /*13d0*/  CS2R R130, SRZ ;  /* 0x0000000000827805 */ /* 0x000fe4000001ff00 */
[----:B------:R-:W-:Y:S02]  /*13e0*/  CS2R R132, SRZ ;  /* 0x0000000000847805 */ /* 0x000fe4000001ff00 */
[----:B------:R-:W-:Y:S02]  /*13f0*/  CS2R R134, SRZ ;  /* 0x0000000000867805 */ /* 0x000fe4000001ff00 */
[----:B------:R-:W-:Y:S02]  /*1400*/  CS2R R136, SRZ ;  /* 0x0000000000887805 */ /* 0x000fe4000001ff00 */
[----:B------:R-:W-:Y:S02]  /*1410*/  CS2R R138, SRZ ;  /* 0x00000000008a7805 */ /* 0x000fe4000001ff00 */
[----:B------:R-:W-:Y:S01]  /*1420*/  CS2R R140, SRZ ;  /* 0x00000000008c7805 */ /* 0x000fe2000001ff00 */
[----:B------:R-:W-:Y:S01]  /*1430*/  IMAD.MOV.U32 R143, RZ, RZ, RZ ;  /* 0x000000ffff8f7224 */ /* 0x000fe200078e00ff */
[----:B------:R-:W-:Y:S01]  /*1440*/  CS2R R56, SRZ ;  /* 0x0000000000387805 */ /* 0x000fe2000001ff00 */
[----:B------:R-:W-:Y:S01]  /*1450*/  IMAD.MOV.U32 R145, RZ, RZ, RZ ;  /* 0x000000ffff917224 */ /* 0x000fe200078e00ff */
[----:B------:R-:W-:Y:S01]  /*1460*/  CS2R R58, SRZ ;  /* 0x00000000003a7805 */ /* 0x000fe2000001ff00 */
[----:B--23--:R-:W-:Y:S01]  /*1470*/  IMAD.U32 R13, RZ, RZ, UR4 ;  /* 0x00000004ff0d7e24 */ /* 0x00cfe2000f8e00ff */
[----:B------:R-:W-:Y:S01]  /*1480*/  CS2R R60, SRZ ;  /* 0x00000000003c7805 */ /* 0x000fe2000001ff00 */
[----:B------:R-:W-:Y:S01]  /*1490*/  ULEA.HI UR10, UR8, UR8, URZ, 0x1 ;  /* 0x00000008080a7291 */ /* 0x000fe2000f8f083f */
[----:B------:R-:W-:-:S02]  /*14a0*/  CS2R R62, SRZ ;  /* 0x00000000003e7805 */ /* 0x000fc4000001ff00 */
[----:B------:R-:W-:Y:S02]  /*14b0*/  CS2R R64, SRZ ;  /* 0x0000000000407805 */ /* 0x000fe4000001ff00 */
[----:B------:R-:W-:Y:S01]  /*14c0*/  CS2R R66, SRZ ;  /* 0x0000000000427805 */ /* 0x000fe2000001ff00 */
[----:B------:R-:W-:Y:S01]  /*14d0*/  ULOP3.LUT UR11, UR10, 0x1ffffe, URZ, 0xc0, !UPT ;  /* 0x001ffffe0a0b7892 */ /* 0x000fe2000f8ec03f */
[----:B------:R-:W-:Y:S01]  /*14e0*/  CS2R R68, SRZ ;  /* 0x0000000000447805 */ /* 0x000fe2000001ff00 */
[----:B0-----:R-:W-:Y:S01]  /*14f0*/  ULEA UR10, UR13, UR12, 0x18 ;  /* 0x0000000c0d0a7291 */ /* 0x001fe2000f8ec03f */
[----:B------:R-:W-:Y:S01]  /*1500*/  CS2R R70, SRZ ;  /* 0x0000000000467805 */ /* 0x000fe2000001ff00 */
[----:B------:R-:W-:Y:S01]  /*1510*/  UIADD3 UR11, UR8, -UR11, URZ ;  /* 0x8000000b080b7290 */ /* 0x000fe2000fffe03f */
[----:B------:R-:W-:Y:S02]  /*1520*/  CS2R R72, SRZ ;  /* 0x0000000000487805 */ /* 0x000fe4000001ff00 */
[----:B------:R-:W-:Y:S01]  /*1530*/  CS2R R74, SRZ ;  /* 0x00000000004a7805 */ /* 0x000fe2000001ff00 */
[----:B------:R-:W-:Y:S01]  /*1540*/  UMOV UR8, URZ ;  /* 0x0000003f00087c82 */ /* 0x000fe20008000000 */
[----:B------:R-:W-:Y:S01]  /*1550*/  ULEA UR11, UR11, UR10, 0xb ;  /* 0x0000000a0b0b7291 */ /* 0x000fe2000f8e583f */
[----:B------:R-:W-:-:S02]  /*1560*/  CS2R R76, SRZ ;  /* 0x00000000004c7805 */ /* 0x000fc4000001ff00 */
[----:B------:R-:W-:Y:S02]  /*1570*/  CS2R R78, SRZ ;  /* 0x00000000004e7805 */ /* 0x000fe4000001ff00 */
[----:B------:R-:W-:Y:S01]  /*1580*/  CS2R R80, SRZ ;  /* 0x0000000000507805 */ /* 0x000fe2000001ff00 */
[----:B------:R-:W-:Y:S01]  /*1590*/  UIADD3 UR11, UR11, 0x280, URZ ;  /* 0x000002800b0b7890 */ /* 0x000fe2000fffe03f */
[----:B------:R-:W-:Y:S02]  /*15a0*/  CS2R R82, SRZ ;  /* 0x0000000000527805 */ /* 0x000fe4000001ff00 */
[----:B------:R-:W-:Y:S02]  /*15b0*/  CS2R R84, SRZ ;  /* 0x0000000000547805 */ /* 0x000fe4000001ff00 */
[----:B------:R-:W-:Y:S01]  /*15c0*/  CS2R R86, SRZ ;  /* 0x0000000000567805 */ /* 0x000fe2000001ff00 */
[----:B------:R-:W-:Y:S01]  /*15d0*/  USHF.R.U32.HI UR11, URZ, 0x4, UR11 ;  /* 0x000000043f0b7899 */ /* 0x000fe2000801160b */
[----:B------:R-:W-:-:S02]  /*15e0*/  CS2R R24, SRZ ;  /* 0x0000000000187805 */ /* 0x000fc4000001ff00 */
[----:B------:R-:W-:Y:S02]  /*15f0*/  CS2R R26, SRZ ;  /* 0x00000000001a7805 */ /* 0x000fe4000001ff00 */
[----:B------:R-:W-:Y:S01]  /*1600*/  CS2R R28, SRZ ;  /* 0x00000000001c7805 */ /* 0x000fe2000001ff00 */
[----:B------:R-:W-:Y:S01]  /*1610*/  ULOP3.LUT UR11, UR11, 0x3fff, URZ, 0xc0, !UPT ;  /* 0x00003fff0b0b7892 */ /* 0x000fe2000f8ec03f */
        /* <DEDUP_REMOVED lines=12> */
[----:B------:R-:W-:Y:S01]  /*16e0*/  CS2R R54, SRZ ;  /* 0x0000000000367805 */ /* 0x000fe2000001ff00 */
[----:B------:R-:W-:Y:S06]  /*16f0*/  @!P0 BRA `(.L_x_14) ;  /* 0x0000000800308947 */ /* 0x000fec0003800000 */
[----:B------:R-:W-:-:S13]  /*1700*/  ISETP.NE.AND P1, PT, R142, 0x3, PT ;  /* 0x000000038e00780c */ /* 0x000fda0003f25270 */
[----:B------:R-:W-:Y:S05]  /*1710*/  @!P1 BRA `(.L_x_15) ;  /* 0x0000000000049947 */ /* 0x000fea0003800000 */
[----:B------:R-:W-:Y:S01]  /*1720*/  BPT.TRAP 0x1 ;  /* 0x000000040000795c */ /* 0x000fe20000300000 */
.L_x_15:
[----:B------:R-:W-:Y:S01]  /*1730*/  ULEA UR7, UR5, UR10, 0x3 ;  /* 0x0000000a05077291 */ /* 0x000fe2000f8e183f */
[----:B------:R-:W-:-:S05]  /*1740*/  IMAD.U32 R10, RZ, RZ, UR4 ;  /* 0x00000004ff0a7e24 */ /* 0x000fca000f8e00ff */
[----:B------:R-:W-:-:S04]  /*1750*/  SHF.L.U32 R10, R10, 0x1f, RZ ;  /* 0x0000001f0a0a7819 */ /* 0x000fc800000006ff */
[----:B------:R0:W1:Y:S01]  /*1760*/  SYNCS.PHASECHK.TRANS64.TRYWAIT P0, [UR7], R10 ;  /* 0x0000000aff0075a7 */ /* 0x0000620008000147 */
[----:B------:R-:W-:Y:S05]  /*1770*/  @!P1 BRA `(.L_x_16) ;  /* 0x0000000000049947 */ /* 0x000fea0003800000 */
[----:B------:R-:W-:Y:S01]  /*1780*/  BPT.TRAP 0x1 ;  /* 0x000000040000795c */ /* 0x000fe20000300000 */
.L_x_16:
[----:B------:R-:W-:Y:S01]  /*1790*/  UMOV UR6, 0x1 ;  /* 0x0000000100067882 */ /* 0x000fe20000000000 */
[----:B------:R-:W-:Y:S01]  /*17a0*/  IMAD.MOV.U32 R18, RZ, RZ, RZ ;  /* 0x000000ffff127224 */ /* 0x000fe200078e00ff */
[----:B-1----:R-:W-:Y:S06]  /*17b0*/  @P0 BRA `(.L_x_17) ;  /* 0x0000000000080947 */ /* 0x002fec0003800000 */
[----:B------:R-:W1:Y:S02]  /*17c0*/  SYNCS.PHASECHK.TRANS64.TRYWAIT P0, [UR7], R10 ;  /* 0x0000000aff0075a7 */ /* 0x000e640008000147 */
[----:B-1----:R-:W-:Y:S05]  /*17d0*/  @!P0 BRA `(.L_x_18) ;  /* 0x0000008400e08947 */ /* 0x002fea0003800000 */
.L_x_17:
[----:B------:R-:W-:Y:S01]  /*17e0*/  UIADD3 UR7, UR10, 0x2c280, URZ ;  /* 0x0002c2800a077890 */ /* 0x000fe2000fffe03f */
[----:B------:R-:W-:Y:S01]  /*17f0*/  WARPGROUP.ARRIVE ;  /* 0x00000000000079c5 */ /* 0x000fe20000000000 */
[----:B------:R-:W-:Y:S01]  /*1800*/  ULOP3.LUT UR12, UR11, 0x10000, URZ, 0xfc, !UPT ;  /* 0x000100000b0c7892 */ /* 0x000fe2000f8efc3f */
[----:B------:R-:W-:Y:S01]  /*1810*/  IMAD.MOV.U32 R19, RZ, RZ, RZ ;  /* 0x000000ffff137224 */ /* 0x000fe200078e00ff */
[----:B------:R-:W-:Y:S01]  /*1820*/  USHF.R.U32.HI UR7, URZ, 0x4, UR7 ;  /* 0x000000043f077899 */ /* 0x000fe20008011607 */
[----:B------:R-:W-:Y:S01]  /*1830*/  CS2R R16, SRZ ;  /* 0x0000000000107805 */ /* 0x000fe2000001ff00 */
[----:B------:R-:W-:Y:S01]  /*1840*/  ULEA UR12, UR5, UR12, 0x9 ;  /* 0x0000000c050c7291 */ /* 0x000fe2000f8e483f */
[----:B------:R-:W-:Y:S01]  /*1850*/  CS2R R20, SRZ ;  /* 0x0000000000147805 */ /* 0x000fe2000001ff00 */
[----:B------:R-:W-:Y:S01]  /*1860*/  ULOP3.LUT UR7, UR7, 0x3fff, URZ, 0xc0, !UPT ;  /* 0x00003fff07077892 */ /* 0x000fe2000f8ec03f */
[----:B------:R-:W-:Y:S01]  /*1870*/  CS2R R22, SRZ ;  /* 0x0000000000167805 */ /* 0x000fe2000001ff00 */
[----:B------:R-:W-:Y:S01]  /*1880*/  UMOV UR13, 0xc0000010 ;  /* 0xc0000010000d7882 */ /* 0x000fe20000000000 */
[----:B------:R-:W-:Y:S01]  /*1890*/  UMOV UR15, 0xc0000010 ;  /* 0xc0000010000f7882 */ /* 0x000fe20000000000 */
[----:B------:R-:W-:Y:S01]  /*18a0*/  ULOP3.LUT UR7, UR7, 0x10000, URZ, 0xfc, !UPT ;  /* 0x0001000007077892 */ /* 0x000fe2000f8efc3f */
[----:B------:R-:W-:-:S02]  /*18b0*/  CS2R R88, SRZ ;  /* 0x0000000000587805 */ /* 0x000fc4000001ff00 */
[----:B------:R-:W-:Y:S02]  /*18c0*/  CS2R R90, SRZ ;  /* 0x00000000005a7805 */ /* 0x000fe4000001ff00 */
[----:B------:R-:W-:Y:S01]  /*18d0*/  CS2R R92, SRZ ;  /* 0x00000000005c7805 */ /* 0x000fe2000001ff00 */
[----:B------:R-:W-:Y:S01]  /*18e0*/  ULEA UR14, UR5, UR7, 0x7 ;  /* 0x00000007050e7291 */ /* 0x000fe2000f8e383f */
[----:B------:R-:W-:Y:S01]  /*18f0*/  CS2R R96, SRZ ;  /* 0x0000000000607805 */ /* 0x000fe2000001ff00 */
[----:B------:R-:W-:Y:S01]  /*1900*/  UIADD3 UR7, UR12, 0x100, URZ ;  /* 0x000001000c077890 */ /* 0x000fe2000fffe03f */
[----:B------:R-:W-:Y:S02]  /*1910*/  CS2R R94, SRZ ;  /* 0x00000000005e7805 */ /* 0x000fe4000001ff00 */
[----:B------:R-:W-:Y:S02]  /*1920*/  CS2R R98, SRZ ;  /* 0x0000000000627805 */ /* 0x000fe4000001ff00 */
[----:B------:R-:W-:-:S02]  /*1930*/  CS2R R100, SRZ ;  /* 0x0000000000647805 */ /* 0x000fc4000001ff00 */
[----:B------:R-:W-:Y:S02]  /*1940*/  CS2R R102, SRZ ;  /* 0x0000000000667805 */ /* 0x000fe4000001ff00 */
[----:B------:R-:W-:Y:S02]  /*1950*/  CS2R R104, SRZ ;  /* 0x0000000000687805 */ /* 0x000fe4000001ff00 */
[----:B------:R-:W-:Y:S01]  /*1960*/  CS2R R108, SRZ ;  /* 0x00000000006c7805 */ /* 0x000fe2000001ff00 */
[----:B------:R-:W-:Y:S01]  /*1970*/  QGMMA.64x64x32.F32.E4M3.E4M3 R56, gdesc[UR12], RZ, !UPT ;  /* 0x00e000000c3879f3 */ /* 0x000fe2000c7008ff */
[----:B------:R-:W-:Y:S01]  /*1980*/  UMOV UR12, UR7 ;  /* 0x00000007000c7c82 */ /* 0x000fe20008000000 */
[----:B------:R-:W-:Y:S01]  /*1990*/  ULDC UR7, c[0x0][0x50c] ;  /* 0x0001430000077ab9 */ /* 0x000fe20000000800 */
[----:B------:R-:W-:Y:S01]  /*19a0*/  UMOV UR13, 0xc0000010 ;  /* 0xc0000010000d7882 */ /* 0x000fe20000000000 */
[----:B------:R-:W-:Y:S01]  /*19b0*/  UISETP.NE.AND UP0, UPT, UR7, 0x1, UPT ;  /* 0x000000010700788c */ /* 0x000fe2000bf05270 */
[----:B------:R-:W-:Y:S01]  /*19c0*/  QGMMA.64x64x32.F32.E4M3.E4M3 R24, gdesc[UR12], RZ, !UPT, gsb0 ;  /* 0x00e000000c1879f3 */ /* 0x000fe2000c0008ff */
[----:B------:R-:W-:-:S02]  /*19d0*/  CS2R R106, SRZ ;  /* 0x00000000006a7805 */ /* 0x000fc4000001ff00 */
[----:B------:R-:W-:Y:S01]  /*19e0*/  CS2R R110, SRZ ;  /* 0x00000000006e7805 */ /* 0x000fe2000001ff00 */
[----:B------:R-:W-:Y:S01]  /*19f0*/  USEL UR7, URZ, 0x1, UP0 ;  /* 0x000000013f077887 */ /* 0x000fe20008000000 */
[----:B------:R-:W-:Y:S02]  /*1a00*/  CS2R R112, SRZ ;  /* 0x0000000000707805 */ /* 0x000fe4000001ff00 */
[----:B------:R-:W-:Y:S02]  /*1a10*/  CS2R R114, SRZ ;  /* 0x0000000000727805 */ /* 0x000fe4000001ff00 */
[----:B------:R-:W-:Y:S02]  /*1a20*/  CS2R R116, SRZ ;  /* 0x0000000000747805 */ /* 0x000fe4000001ff00 */
[----:B------:R-:W-:Y:S02]  /*1a30*/  CS2R R118, SRZ ;  /* 0x0000000000767805 */ /* 0x000fe4000001ff00 */
[----:B------:R-:W-:-:S02]  /*1a40*/  CS2R R120, SRZ ;  /* 0x0000000000787805 */ /* 0x000fc4000001ff00 */
[----:B------:R-:W-:Y:S02]  /*1a50*/  ISETP.NE.AND P0, PT, RZ, UR7, PT ;  /* 0x00000007ff007c0c */ /* 0x000fe4000bf05270 */
        /* <DEDUP_REMOVED lines=9> */
[----:B------:R-:W-:Y:S01]  /*1af0*/  CS2R R140, SRZ ;  /* 0x00000000008c7805 */ /* 0x000fe2000001ff00 */
[----:B------:R-:W-:Y:S02]  /*1b00*/  IMAD.MOV.U32 R143, RZ, RZ, RZ ;  /* 0x000000ffff8f7224 */ /* 0x000fe400078e00ff */
[----:B------:R-:W-:Y:S01]  /*1b10*/  IMAD.MOV.U32 R145, RZ, RZ, RZ ;  /* 0x000000ffff917224 */ /* 0x000fe200078e00ff */
[----:B------:R-:W-:Y:S06]  /*1b20*/  @!P0 BRA `(.L_x_19) ;  /* 0x0000000400088947 */ /* 0x000fec0003800000 */
[----:B------:R-:W-:Y:S02]  /*1b30*/  WARPGROUP.DEPBAR.LE gsb0, 0x0 ;  /* 0x00008000000079c5 */ /* 0x000fe40000010000 */
[----:B------:R-:W-:-:S01]  /*1b40*/  FADD R145, RZ, R56 ;  /* 0x00000038ff917221 */ /* 0x000fc20000000000 */
[----:B------:R-:W-:Y:S01]  /*1b50*/  FADD R140, RZ, R57 ;  /* 0x00000039ff8c7221 */ /* 0x000fe20000000000 */
        /* <DEDUP_REMOVED lines=62> */
[----:B------:R-:W-:-:S06]  /*1f40*/  UMOV UR6, URZ ;  /* 0x0000003f00067c82 */ /* 0x000fcc0008000000 */
.L_x_19:
[----:B------:R-:W-:-:S04]  /*1f50*/  UIADD3 UR18, UR5, 0x1, URZ ;  /* 0x0000000105127890 */ /* 0x000fc8000fffe03f */
[----:B------:R-:W-:-:S04]  /*1f60*/  UISETP.NE.AND UP0, UPT, UR18, 0x16, UPT ;  /* 0x000000161200788c */ /* 0x000fc8000bf05270 */
[----:B------:R-:W-:Y:S02]  /*1f70*/  USEL UR8, URZ, 0x1, UP0 ;  /* 0x000000013f087887 */ /* 0x000fe40008000000 */
[----:B------:R-:W-:Y:S02]  /*1f80*/  USEL UR18, UR18, URZ, UP0 ;  /* 0x0000003f12127287 */ /* 0x000fe40008000000 */
[----:B------:R-:W-:-:S06]  /*1f90*/  ULOP3.LUT UR8, UR4, UR8, URZ, 0x3c, !UPT ;  /* 0x0000000804087292 */ /* 0x000fcc000f8e3c3f */
[----:B------:R-:W-:Y:S01]  /*1fa0*/  IMAD.U32 R13, RZ, RZ, UR8 ;  /* 0x00000008ff0d7e24 */ /* 0x000fe2000f8e00ff */
[----:B------:R-:W-:-:S06]  /*1fb0*/  UMOV UR8, 0x1 ;  /* 0x0000000100087882 */ /* 0x000fcc0000000000 */
.L_x_14:
[----:B------:R-:W-:-:S04]  /*1fc0*/  UISETP.LT.AND UP0, UPT, UR9, 0x1, UPT ;  /* 0x000000010900788c */ /* 0x000fc8000bf01270 */
[----:B------:R-:W-:-:S04]  /*1fd0*/  USEL UR12, UR9, 0x1, UP0 ;  /* 0x00000001090c7887 */ /* 0x000fc80008000000 */
[----:B------:R-:W-:-:S04]  /*1fe0*/  UIADD3 UR12, UR9, -UR12, URZ ;  /* 0x8000000c090c7290 */ /* 0x000fc8000fffe03f */
[----:B------:R-:W-:-:S06]  /*1ff0*/  UISETP.GE.AND UP0, UPT, UR12, 0x1, UPT ;  /* 0x000000010c00788c */ /* 0x000fcc000bf06270 */
[----:B------:R-:W-:-:S13]  /*2000*/  PLOP3.LUT P0, PT, PT, PT, UP0, 0x80, 0x0 ;  /* 0x000000000000781c */ /* 0x000fda0003f0f008 */
[----:B------:R-:W-:Y:S05]  /*2010*/  @!P0 BRA `(.L_x_20) ;  /* 0x0000000800008947 */ /* 0x000fea0003800000 */
[----:B01----:R-:W-:Y:S01]  /*2020*/  IMAD.U32 R10, RZ, RZ, UR12 ;  /* 0x0000000cff0a7e24 */ /* 0x003fe2000f8e00ff */
[----:B------:R-:W-:Y:S01]  /*2030*/  UMOV UR19, UR5 ;  /* 0x0000000500137c82 */ /* 0x000fe20008000000 */
[----:B------:R-:W-:-:S05]  /*2040*/  ULDC UR20, c[0x0][0x50c] ;  /* 0x0001430000147ab9 */ /* 0x000fca0000000800 */
.L_x_28:
[----:B------:R-:W-:-:S13]  /*2050*/  ISETP.NE.AND P1, PT, R142, 0x3, PT ;  /* 0x000000038e00780c */ /* 0x000fda0003f25270 */
[----:B01----:R-:W-:Y:S05]  /*2060*/  @!P1 BRA `(.L_x_21) ;  /* 0x0000000000049947 */ /* 0x003fea0003800000 */
[----:B------:R-:W-:Y:S01]  /*2070*/  BPT.TRAP 0x1 ;  /* 0x000000040000795c */ /* 0x000fe20000300000 */
.L_x_21:
[----:B------:R-:W0:Y:S01]  /*2080*/  S2UR UR12, SR_CgaCtaId ;  /* 0x00000000000c79c3 */ /* 0x000e220000008800 */
[----:B------:R-:W-:Y:S01]  /*2090*/  UMOV UR10, 0x400 ;  /* 0x00000400000a7882 */ /* 0x000fe20000000000 */
[----:B------:R-:W-:Y:S01]  /*20a0*/  SHF.L.U32 R11, R13, 0x1f, RZ ;  /* 0x0000001f0d0b7819 */ /* 0x000fe200000006ff */
[----:B0-----:R-:W-:-:S04]  /*20b0*/  ULEA UR10, UR12, UR10, 0x18 ;  /* 0x0000000a0c0a7291 */ /* 0x001fc8000f8ec03f */
[----:B------:R-:W-:-:S09]  /*20c0*/  ULEA UR12, UR18, UR10, 0x3 ;  /* 0x0000000a120c7291 */ /* 0x000fd2000f8e183f */
[----:B------:R0:W1:Y:S01]  /*20d0*/  SYNCS.PHASECHK.TRANS64.TRYWAIT P0, [UR12], R11 ;  /* 0x0000000bff0075a7 */ /* 0x000062000800014c */
[----:B------:R-:W-:Y:S05]  /*20e0*/  @!P1 BRA `(.L_x_22) ;  /* 0x0000000000049947 */ /* 0x000fea0003800000 */
[----:B------:R-:W-:Y:S01]  /*20f0*/  BPT.TRAP 0x1 ;  /* 0x000000040000795c */ /* 0x000fe20000300000 */
.L_x_22:
[----:B-1----:R-:W-:Y:S05]  /*2100*/  @P0 BRA `(.L_x_23) ;  /* 0x0000000000080947 */ /* 0x002fea0003800000 */
[----:B------:R-:W1:Y:S02]  /*2110*/  SYNCS.PHASECHK.TRANS64.TRYWAIT P0, [UR12], R11 ;  /* 0x0000000bff0075a7 */ /* 0x000e64000800014c */
[----:B-1----:R-:W-:Y:S05]  /*2120*/  @!P0 BRA `(.L_x_24) ;  /* 0x0000007c00a48947 */ /* 0x002fea0003800000 */
.L_x_23:
[----:B------:R-:W-:Y:S01]  /*2130*/  UIADD3 UR12, UR10, 0x2c280, URZ ;  /* 0x0002c2800a0c7890 */ /* 0x000fe2000fffe03f */
[----:B------:R-:W-:Y:S01]  /*2140*/  WARPGROUP.ARRIVE ;  /* 0x00000000000079c5 */ /* 0x000fe20000000000 */
[----:B------:R-:W-:Y:S02]  /*2150*/  UISETP.NE.AND UP0, UPT, UR7, URZ, UPT ;  /* 0x0000003f0700728c */ /* 0x000fe4000bf05270 */
[----:B------:R-:W-:Y:S02]  /*2160*/  USHF.R.U32.HI UR12, URZ, 0x4, UR12 ;  /* 0x000000043f0c7899 */ /* 0x000fe4000801160c */
[----:B------:R-:W-:Y:S02]  /*2170*/  USEL UR8, UR8, URZ, !UP0 ;  /* 0x0000003f08087287 */ /* 0x000fe4000c000000 */
[----:B------:R-:W-:Y:S02]  /*2180*/  ULOP3.LUT UR7, UR12, 0x3fff, URZ, 0xc0, !UPT ;  /* 0x00003fff0c077892 */ /* 0x000fe4000f8ec03f */
[----:B------:R-:W-:-:S02]  /*2190*/  ULOP3.LUT UR12, UR11, 0x10000, URZ, 0xfc, !UPT ;  /* 0x000100000b0c7892 */ /* 0x000fc4000f8efc3f */
[----:B------:R-:W-:Y:S02]  /*21a0*/  ULOP3.LUT UR7, UR7, 0x10000, URZ, 0xfc, !UPT ;  /* 0x0001000007077892 */ /* 0x000fe4000f8efc3f */
[----:B------:R-:W-:Y:S02]  /*21b0*/  UISETP.NE.U32.AND UP0, UPT, UR8, URZ, UPT ;  /* 0x0000003f0800728c */ /* 0x000fe4000bf05070 */
[----:B------:R-:W-:Y:S02]  /*21c0*/  ULEA UR12, UR18, UR12, 0x9 ;  /* 0x0000000c120c7291 */ /* 0x000fe4000f8e483f */
[----:B------:R-:W-:Y:S02]  /*21d0*/  ULEA UR14, UR18, UR7, 0x7 ;  /* 0x00000007120e7291 */ /* 0x000fe4000f8e383f */
[----:B------:R-:W-:Y:S01]  /*21e0*/  UIADD3 UR7, UR12, 0x100, URZ ;  /* 0x000001000c077890 */ /* 0x000fe2000fffe03f */
[----:B------:R-:W-:Y:S01]  /*21f0*/  UMOV UR13, 0xc0000010 ;  /* 0xc0000010000d7882 */ /* 0x000fe20000000000 */
[----:B------:R-:W-:Y:S01]  /*2200*/  UMOV UR15, 0xc0000010 ;  /* 0xc0000010000f7882 */ /* 0x000fe20000000000 */
[----:B------:R-:W-:-:S04]  /*2210*/  UIADD3 UR6, UR6, 0x1, URZ ;  /* 0x0000000106067890 */ /* 0x000fc8000fffe03f */
[----:B------:R-:W-:Y:S01]  /*2220*/  QGMMA.64x64x32.F32.E4M3.E4M3 R56, gdesc[UR12], R56, UP0 ;  /* 0x00e000000c3879f3 */ /* 0x000fe2000bf00838 */
[----:B------:R-:W-:Y:S01]  /*2230*/  UMOV UR12, UR7 ;  /* 0x00000007000c7c82 */ /* 0x000fe20008000000 */
[----:B------:R-:W-:Y:S02]  /*2240*/  UMOV UR13, 0xc0000010 ;  /* 0xc0000010000d7882 */ /* 0x000fe40000000000 */
[----:B------:R-:W-:Y:S01]  /*2250*/  QGMMA.64x64x32.F32.E4M3.E4M3 R24, gdesc[UR12], R24, UP0, gsb0 ;  /* 0x00e000000c1879f3 */ /* 0x000fe2000b800818 */
[----:B------:R-:W-:-:S04]  /*2260*/  UISETP.NE.AND UP0, UPT, UR6, UR20, UPT ;  /* 0x000000140600728c */ /* 0x000fc8000bf05270 */
[----:B------:R-:W-:-:S06]  /*2270*/  USEL UR7, URZ, 0x1, UP0 ;  /* 0x000000013f077887 */ /* 0x000fcc0008000000 */
[----:B------:R-:W-:Y:S01]  /*2280*/  ISETP.NE.AND P0, PT, RZ, UR7, PT ;  /* 0x00000007ff007c0c */ /* 0x000fe2000bf05270 */
[----:B------:R-:W-:-:S12]  /*2290*/  WARPGROUP.DEPBAR.LE gsb0, 0x1 ;  /* 0x00008000000079c5 */ /* 0x000fd80000010100 */
[----:B------:R-:W-:Y:S05]  /*22a0*/  @!P0 BRA `(.L_x_25) ;  /* 0x0000000400088947 */ /* 0x000fea0003800000 */
[----:B------:R-:W-:Y:S02]  /*22b0*/  WARPGROUP.DEPBAR.LE gsb0, 0x0 ;  /* 0x00008000000079c5 */ /* 0x000fe40000010000 */
[----:B------:R-:W-:-:S01]  /*22c0*/  FADD R145, R56, R145 ;  /* 0x0000009138917221 */ /* 0x000fc20000000000 */
[----:B------:R-:W-:Y:S01]  /*22d0*/  FADD R140, R57, R140 ;  /* 0x0000008c398c7221 */ /* 0x000fe20000000000 */
        /* <DEDUP_REMOVED lines=62> */
[----:B------:R-:W-:-:S06]  /*26c0*/  UMOV UR6, URZ ;  /* 0x0000003f00067c82 */ /* 0x000fcc0008000000 */
.L_x_25:
[----:B------:R-:W-:Y:S05]  /*26d0*/  @!P1 BRA `(.L_x_26) ;  /* 0x0000000000049947 */ /* 0x000fea0003800000 */
[----:B------:R-:W-:Y:S01]  /*26e0*/  BPT.TRAP 0x1 ;  /* 0x000000040000795c */ /* 0x000fe20000300000 */
.L_x_26:
[----:B------:R-:W-:Y:S01]  /*26f0*/  ULEA UR8, UR19, UR10, 0x3 ;  /* 0x0000000a13087291 */ /* 0x000fe2000f8e183f */
[----:B------:R-:W-:-:S03]  /*2700*/  ISETP.GT.U32.AND P0, PT, R4, 0x1, PT ;  /* 0x000000010400780c */ /* 0x000fc60003f04070 */
[----:B------:R-:W-:-:S04]  /*2710*/  UIADD3 UR8, UR8, 0xb0, URZ ;  /* 0x000000b008087890 */ /* 0x000fc8000fffe03f */
[----:B------:R-:W-:-:S09]  /*2720*/  UPRMT UR8, URZ, 0x654, UR8 ;  /* 0x000006543f087896 */ /* 0x000fd20008000008 */
[----:B------:R-:W-:Y:S01]  /*2730*/  SYNCS.ARRIVE.TRANS64.RED.A1T0 RZ, [UR8], RZ ;  /* 0x000000ffffff79a7 */ /* 0x000fe20008100408 */
[----:B------:R-:W-:Y:S05]  /*2740*/  @P0 BRA `(.L_x_27) ;  /* 0x0000000000040947 */ /* 0x000fea0003800000 */
[----:B------:R-:W-:Y:S01]  /*2750*/  BPT.TRAP 0x1 ;  /* 0x000000040000795c */ /* 0x000fe20000300000 */
.L_x_27:
[----:B------:R-:W-:Y:S01]  /*2760*/  UIADD3 UR18, UR18, 0x1, URZ ;  /* 0x0000000112127890 */ /* 0x000fe2000fffe03f */
[C---:B------:R-:W-:Y:S01]  /*2770*/  ISETP.GT.AND P0, PT, R10.reuse, 0x1, PT ;  /* 0x000000010a00780c */ /* 0x040fe20003f04270 */
[----:B------:R-:W-:Y:S01]  /*2780*/  UIADD3 UR19, UR19, 0x1, URZ ;  /* 0x0000000113137890 */ /* 0x000fe2000fffe03f */
[----:B------:R-:W-:Y:S01]  /*2790*/  VIADD R10, R10, 0xffffffff ;  /* 0xffffffff0a0a7836 */ /* 0x000fe20000000000 */
[----:B------:R-:W-:Y:S02]  /*27a0*/  UISETP.NE.AND UP0, UPT, UR18, 0x16, UPT ;  /* 0x000000161200788c */ /* 0x000fe4000bf05270 */
[----:B------:R-:W-:Y:S02]  /*27b0*/  UISETP.NE.AND UP1, UPT, UR19, 0x16, UPT ;  /* 0x000000161300788c */ /* 0x000fe4000bf25270 */
[----:B------:R-:W-:Y:S02]  /*27c0*/  USEL UR8, URZ, 0x1, UP0 ;  /* 0x000000013f087887 */ /* 0x000fe40008000000 */
[----:B------:R-:W-:-:S02]  /*27d0*/  USEL UR18, UR18, URZ, UP0 ;  /* 0x0000003f12127287 */ /* 0x000fc40008000000 */
[----:B------:R-:W-:Y:S02]  /*27e0*/  USEL UR19, UR19, URZ, UP1 ;  /* 0x0000003f13137287 */ /* 0x000fe40008800000 */
[----:B------:R-:W-:Y:S01]  /*27f0*/  LOP3.LUT R13, R13, UR8, RZ, 0x3c, !PT ;  /* 0x000000080d0d7c12 */ /* 0x000fe2000f8e3cff */
[----:B------:R-:W-:Y:S01]  /*2800*/  UMOV UR8, 0x1 ;  /* 0x0000000100087882 */ /* 0x000fe20000000000 */
[----:B------:R-:W-:Y:S08]  /*2810*/  @P0 BRA `(.L_x_28) ;  /* 0xfffffff8000c0947 */ /* 0x000ff0000383ffff */
.L_x_20:
[----:B------:R-:W-:Y:S01]  /*2820*/  UISETP.NE.AND UP0, UPT, UR6, URZ, UPT ;  /* 0x0000003f0600728c */ /* 0x000fe2000bf05270 */
[----:B01----:R-:W0:Y:S03]  /*2830*/  LDC R10, c[0x0][0x28c] ;  /* 0x0000a300ff0a7b82 */ /* 0x003e260000000800 */
[----:B------:R-:W-:-:S06]  /*2840*/  USEL UR6, URZ, 0x1, !UP0 ;  /* 0x000000013f067887 */ /* 0x000fcc000c000000 */
[----:B------:R-:W-:Y:S02]  /*2850*/  ISETP.NE.AND P0, PT, RZ, UR6, PT ;  /* 0x00000006ff007c0c */ /* 0x000fe4000bf05270 */
[----:B0-----:R-:W-:-:S11]  /*2860*/  ISETP.GE.AND P1, PT, R10, 0x1, PT ;  /* 0x000000010a00780c */ /* 0x001fd60003f26270 */
[----:B------:R-:W-:Y:S05]  /*2870*/  @!P0 BRA `(.L_x_29) ;  /* 0x0000000400048947 */ /* 0x000fea0003800000 */
[----:B------:R-:W-:Y:S02]  /*2880*/  WARPGROUP.DEPBAR.LE gsb0, 0x0 ;  /* 0x00008000000079c5 */ /* 0x000fe40000010000 */
[----:B------:R-:W-:Y:S01]  /*2890*/  FADD R145, R56, R145 ;  /* 0x0000009138917221 */ /* 0x000fe20000000000 */
        /* <DEDUP_REMOVED lines=62> */
[----:B------:R-:W-:-:S07]  /*2c80*/  FADD R18, R18, R55 ;  /* 0x0000003712127221 */ /* 0x000fce0000000000 */
.L_x_29:
[----:B------:R-:W-:Y:S02]  /*2c90*/  WARPGROUP.DEPBAR.LE gsb0, 0x0 ;  /* 0x00008000000079c5 */ /* 0x000fe40000010000 */
[----:B------:R-:W-:Y:S05]  /*2ca0*/  @!P1 BRA `(.L_x_30) ;  /* 0x0000000000409947 */ /* 0x000fea0003800000 */
[----:B------:R-:W-:-:S13]  /*2cb0*/  ISETP.NE.AND P0, PT, R142, 0x3, PT ;  /* 0x000000038e00780c */ /* 0x000fda0003f05270 */
[----:B------:R-:W-:Y:S05]  /*2cc0*/  @!P0 BRA `(.L_x_31) ;  /* 0x0000000000048947 */ /* 0x000fea0003800000 */
[----:B------:R-:W-:Y:S01]  /*2cd0*/  BPT.TRAP 0x1 ;  /* 0x000000040000795c */ /* 0x000fe20000300000 */
.L_x_31:
[----:B------:R-:W-:Y:S01]  /*2ce0*/  UISETP.LT.AND UP0, UPT, UR9, 0x1, UPT ;  /* 0x000000010900788c */ /* 0x000fe2000bf01270 */
[----:B------:R-:W-:-:S03]  /*2cf0*/  ISETP.GT.U32.AND P0, PT, R4, 0x1, PT ;  /* 0x000000010400780c */ /* 0x000fc60003f04070 */
[----:B------:R-:W-:-:S04]  /*2d00*/  USEL UR8, UR9, 0x1, UP0 ;  /* 0x0000000109087887 */ /* 0x000fc80008000000 */
[----:B------:R-:W-:-:S04]  /*2d10*/  UIADD3 UR8, UR5, UR9, -UR8 ;  /* 0x0000000905087290 */ /* 0x000fc8000fffe808 */
[----:B------:R-:W-:-:S04]  /*2d20*/  UIMAD.WIDE.U32 UR6, UR8, -0x45d1745d, URZ ;  /* 0xba2e8ba3080678a5 */ /* 0x000fc8000f8e003f */
[----:B------:R-:W-:-:S04]  /*2d30*/  USHF.R.U32.HI UR6, URZ, 0x4, UR7 ;  /* 0x000000043f067899 */ /* 0x000fc80008011607 */
[----:B------:R-:W-:-:S04]  /*2d40*/  UIMAD UR8, UR6, -0x16, UR8 ;  /* 0xffffffea060878a4 */ /* 0x000fc8000f8e0208 */
[----:B------:R-:W-:-:S04]  /*2d50*/  ULEA UR8, UR8, UR10, 0x3 ;  /* 0x0000000a08087291 */ /* 0x000fc8000f8e183f */
[----:B------:R-:W-:-:S04]  /*2d60*/  UIADD3 UR8, UR8, 0xb0, URZ ;  /* 0x000000b008087890 */ /* 0x000fc8000fffe03f */
[----:B------:R-:W-:-:S09]  /*2d70*/  UPRMT UR8, URZ, 0x654, UR8 ;  /* 0x000006543f087896 */ /* 0x000fd20008000008 */
[----:B------:R-:W-:Y:S01]  /*2d80*/  SYNCS.ARRIVE.TRANS64.RED.A1T0 RZ, [UR8], RZ ;  /* 0x000000ffffff79a7 */ /* 0x000fe20008100408 */
[----:B------:R-:W-:Y:S05]  /*2d90*/  @P0 BRA `(.L_x_30) ;  /* 0x0000000000040947 */ /* 0x000fea0003800000 */
[----:B------:R-:W-:Y:S01]  /*2da0*/  BPT.TRAP 0x1 ;  /* 0x000000040000795c */ /* 0x000fe20000300000 */
.L_x_30:
[----:B------:R-:W0:Y:S01]  /*2db0*/  LDC R14, c[0x0][0x288] ;  /* 0x0000a200ff0e7b82 */ /* 0x000e220000000800 */
[----:B------:R-:W-:Y:S01]  /*2dc0*/  IMAD.SHL.U32 R33, R7, 0x40, RZ ;  /* 0x0000004007217824 */ /* 0x000fe200078e00ff */
[--C-:B------:R-:W-:Y:S01]  /*2dd0*/  SHF.R.U32.HI R10, RZ, 0x2, R0.reuse ;  /* 0x00000002ff0a7819 */ /* 0x100fe20000011600 */
[----:B------:R-:W-:Y:S01]  /*2de0*/  UIADD3 UR5, UR9, UR5, URZ ;  /* 0x0000000509057290 */ /* 0x000fe2000fffe03f */
[----:B------:R-:W-:Y:S01]  /*2df0*/  LOP3.LUT R12, R0, 0x60, RZ, 0xc0, !PT ;  /* 0x00000060000c7812 */ /* 0x000fe200078ec0ff */
[----:B------:R-:W-:Y:S01]  /*2e00*/  IMAD.SHL.U32 R34, R6, 0x100, RZ ;  /* 0x0000010006227824 */ /* 0x000fe200078e00ff */
[----:B------:R-:W-:Y:S01]  /*2e10*/  SHF.R.U32.HI R13, RZ, 0x7, R0 ;  /* 0x00000007ff0d7819 */ /* 0x000fe20000011600 */
[----:B------:R-:W-:Y:S01]  /*2e20*/  UISETP.GT.U32.AND UP0, UPT, UR5, 0x15, UPT ;  /* 0x000000150500788c */ /* 0x000fe2000bf04070 */
[----:B------:R-:W-:Y:S01]  /*2e30*/  LOP3.LUT R11, R10, 0x7, RZ, 0xc0, !PT ;  /* 0x000000070a0b7812 */ /* 0x000fe200078ec0ff */
[C---:B------:R-:W-:Y:S01]  /*2e40*/  IMAD.SHL.U32 R26, R0.reuse, 0x2, RZ ;  /* 0x00000002001a7824 */ /* 0x040fe200078e00ff */
[----:B------:R-:W-:Y:S01]  /*2e50*/  SHF.R.U32.HI R12, RZ, 0x1, R12 ;  /* 0x00000001ff0c7819 */ /* 0x000fe2000001160c */
[----:B------:R-:W-:Y:S01]  /*2e60*/  ULDC UR12, c[0x0][0x284] ;  /* 0x0000a100000c7ab9 */ /* 0x000fe20000000800 */
[----:B------:R-:W-:Y:S01]  /*2e70*/  LOP3.LUT R10, R13, 0x1, RZ, 0xc0, !PT ;  /* 0x000000010d0a7812 */ /* 0x000fe200078ec0ff */
[----:B------:R-:W-:Y:S01]  /*2e80*/  UISETP.LT.U32.AND UP0, UPT, UR9, 0x16, UP0 ;  /* 0x000000160900788c */ /* 0x000fe20008701070 */
[----:B------:R-:W-:Y:S01]  /*2e90*/  IADD3 R15, RZ, -R12, -R11 ;  /* 0x8000000cff0f7210 */ /* 0x000fe20007ffe80b */
[----:B------:R-:W-:Y:S01]  /*2ea0*/  UISETP.GE.U32.AND UP1, UPT, UR9, 0x16, UPT ;  /* 0x000000160900788c */ /* 0x000fe2000bf26070 */
[----:B------:R-:W-:Y:S01]  /*2eb0*/  LOP3.LUT R13, R0, 0x3, RZ, 0xc0, !PT ;  /* 0x00000003000d7812 */ /* 0x000fe200078ec0ff */
[C---:B------:R-:W-:Y:S01]  /*2ec0*/  IMAD.SHL.U32 R24, R10.reuse, 0x40, RZ ;  /* 0x000000400a187824 */ /* 0x040fe200078e00ff */
[----:B------:R-:W-:Y:S01]  /*2ed0*/  SHF.R.S32.HI R29, RZ, 0x1f, R5 ;  /* 0x0000001fff1d7819 */ /* 0x000fe20000011405 */
[----:B------:R-:W-:Y:S01]  /*2ee0*/  UIMAD.WIDE.U32 UR6, UR5, -0x45d1745d, URZ ;  /* 0xba2e8ba3050678a5 */ /* 0x000fe2000f8e003f */
[C---:B------:R-:W-:Y:S01]  /*2ef0*/  LOP3.LUT R26, R33.reuse, 0x6, R26, 0xf8, !PT ;  /* 0x00000006211a7812 */ /* 0x040fe200078ef81a */
[----:B------:R-:W-:Y:S01]  /*2f00*/  USEL UR8, URZ, 0x1, !UP0 ;  /* 0x000000013f087887 */ /* 0x000fe2000c000000 */
[----:B------:R-:W-:Y:S01]  /*2f10*/  IMAD R15, R10, -0x40, R15 ;  /* 0xffffffc00a0f7824 */ /* 0x000fe200078e020f */
[----:B------:R-:W-:Y:S01]  /*2f20*/  ULDC.64 UR10, c[0x0][0x5d0] ;  /* 0x00017400000a7ab9 */ /* 0x000fe20000000a00 */
[----:B0-----:R-:W-:Y:S01]  /*2f30*/  ISETP.GE.AND P0, PT, R33, R14, PT ;  /* 0x0000000e2100720c */ /* 0x001fe20003f06270 */
[----:B------:R-:W-:Y:S01]  /*2f40*/  IMAD R10, R13, -0x2, R14 ;  /* 0xfffffffe0d0a7824 */ /* 0x000fe200078e020e */
[----:B------:R-:W-:Y:S01]  /*2f50*/  SHF.R.S32.HI R27, RZ, 0x1f, R26 ;  /* 0x0000001fff1b7819 */ /* 0x000fe2000001141a */
[----:B------:R-:W-:Y:S01]  /*2f60*/  IMAD R14, R29, UR10, RZ ;  /* 0x0000000a1d0e7c24 */ /* 0x000fe2000f8e02ff */
[----:B------:R-:W-:Y:S01]  /*2f70*/  ISETP.GE.OR P0, PT, R34, UR12, P0 ;  /* 0x0000000c22007c0c */ /* 0x000fe20008706670 */
[----:B------:R-:W-:Y:S01]  /*2f80*/  USHF.R.U32.HI UR6, URZ, 0x4, UR7 ;  /* 0x000000043f067899 */ /* 0x000fe20008011607 */
[----:B------:R-:W-:Y:S01]  /*2f90*/  LOP3.LUT R35, R24, 0x40, R11, 0xe2, !PT ;  /* 0x0000004018237812 */ /* 0x000fe200078ee20b */
[----:B------:R-:W-:Y:S01]  /*2fa0*/  ULOP3.LUT UR4, UR4, UR8, URZ, 0x3c, !UPT ;  /* 0x0000000804047292 */ /* 0x000fe2000f8e3c3f */
[----:B------:R-:W-:Y:S01]  /*2fb0*/  IMAD.WIDE R24, R6, 0x100, RZ ;  /* 0x0000010006187825 */ /* 0x000fe200078e02ff */
[----:B------:R-:W-:Y:S01]  /*2fc0*/  UIMAD UR5, UR6, -0x16, UR5 ;  /* 0xffffffea060578a4 */ /* 0x000fe2000f8e0205 */
[----:B------:R-:W-:Y:S01]  /*2fd0*/  IADD3 R34, -R34, UR12, R15 ;  /* 0x0000000c22227c10 */ /* 0x000fe2000fffe10f */
[----:B------:R-:W-:Y:S01]  /*2fe0*/  @UP1 ULOP3.LUT UR4, UR4, 0x1, UR6, 0x78, !UPT ;  /* 0x0000000104041892 */ /* 0x000fe2000f8e7806 */
[C---:B------:R-:W-:Y:S01]  /*2ff0*/  IMAD R11, R5.reuse, UR11, R14 ;  /* 0x0000000b050b7c24 */ /* 0x040fe2000f8e020e */
[----:B------:R-:W-:Y:S01]  /*3000*/  LOP3.LUT R35, R24, R35, R12, 0xfe, !PT ;  /* 0x0000002318237212 */ /* 0x000fe200078efe0c */
[----:B------:R-:W-:-:S04]  /*3010*/  IMAD.WIDE.U32 R6, R5, UR10, R26 ;  /* 0x0000000a05067c25 */ /* 0x000fc8000f8e001a */
[----:B------:R-:W-:Y:S02]  /*3020*/  IMAD.IADD R7, R7, 0x1, R11 ;  /* 0x0000000107077824 */ /* 0x000fe400078e020b */
[----:B------:R-:W-:Y:S02]  /*3030*/  IMAD.IADD R33, R10, 0x1, -R33 ;  /* 0x000000010a217824 */ /* 0x000fe400078e0a21 */
[----:B------:R-:W-:Y:S01]  /*3040*/  IMAD.MOV.U32 R32, RZ, RZ, -0x1 ;  /* 0xffffffffff207424 */ /* 0x000fe200078e00ff */
[----:B------:R-:W-:Y:S06]  /*3050*/  @P0 BRA `(.L_x_32) ;  /* 0x0000004800040947 */ /* 0x000fec0003800000 */
[----:B------:R-:W0:Y:S01]  /*3060*/  LDC.64 R30, c[0x0][0x5c8] ;  /* 0x00017200ff1e7b82 */ /* 0x000e220000000a00 */
[----:B------:R-:W-:Y:S01]  /*3070*/  ULDC.64 UR6, c[0x0][0x5c0] ;  /* 0x0001700000067ab9 */ /* 0x000fe20000000a00 */
[----:B------:R-:W-:Y:S01]  /*3080*/  BSSY B0, `(.L_x_32) ;  /* 0x000047e000007945 */ /* 0x000fe20003800000 */
[-C--:B0-----:R-:W-:Y:S02]  /*3090*/  IMAD R10, R25, R30.reuse, RZ ;  /* 0x0000001e190a7224 */ /* 0x081fe400078e02ff */
[----:B------:R-:W-:-:S04]  /*30a0*/  IMAD.WIDE.U32 R6, R35, R30, R6 ;  /* 0x0000001e23067225 */ /* 0x000fc800078e0006 */
[----:B------:R-:W-:Y:S01]  /*30b0*/  IMAD R13, R35, R31, R10 ;  /* 0x0000001f230d7224 */ /* 0x000fe200078e020a */
[----:B------:R-:W-:Y:S01]  /*30c0*/  IADD3 R14, P4, R6, UR6, RZ ;  /* 0x00000006060e7c10 */ /* 0x000fe2000ff9e0ff */
[C---:B------:R-:W-:Y:S01]  /*30d0*/  IMAD.SHL.U32 R11, R30.reuse, 0x80, RZ ;  /* 0x000000801e0b7824 */ /* 0x040fe200078e00ff */
[C---:B------:R-:W-:Y:S01]  /*30e0*/  LEA R28, P2, R30.reuse, R6, 0x3 ;  /* 0x000000061e1c7211 */ /* 0x040fe200078418ff */
[----:B------:R-:W-:Y:S01]  /*30f0*/  IMAD.IADD R36, R7, 0x1, R13 ;  /* 0x0000000107247824 */ /* 0x000fe200078e020d */
[----:B------:R-:W-:Y:S02]  /*3100*/  SHF.L.U64.HI R7, R30, 0x7, R31 ;  /* 0x000000071e077819 */ /* 0x000fe4000001021f */
[----:B------:R-:W-:Y:S02]  /*3110*/  IADD3 R10, P1, P0, R6, UR6, R11 ;  /* 0x00000006060a7c10 */ /* 0x000fe4000f83e00b */
[----:B------:R-:W-:Y:S02]  /*3120*/  IADD3.X R15, R36, UR7, RZ, P4, !PT ;  /* 0x00000007240f7c10 */ /* 0x000fe4000a7fe4ff */
[----:B---3-5:R-:W-:-:S02]  /*3130*/  FSETP.NEU.AND P4, PT, R9, RZ, PT ;  /* 0x000000ff0900720b */ /* 0x028fc40003f8d000 */
[----:B------:R-:W-:Y:S02]  /*3140*/  LEA.HI.X R30, R30, R36, R31, 0x3, P2 ;  /* 0x000000241e1e7211 */ /* 0x000fe400010f1c1f */
[C---:B------:R-:W-:Y:S02]  /*3150*/  IADD3 R12, P2, R28.reuse, UR6, RZ ;  /* 0x000000061c0c7c10 */ /* 0x040fe4000ff5e0ff */
[----:B------:R-:W-:Y:S02]  /*3160*/  IADD3 R6, P5, P6, R28, UR6, R11 ;  /* 0x000000061c067c10 */ /* 0x000fe4000febe00b */
[--C-:B------:R-:W-:Y:S02]  /*3170*/  IADD3.X R11, R36, UR7, R7.reuse, P1, P0 ;  /* 0x00000007240b7c10 */ /* 0x100fe40008fe0407 */
[C---:B------:R-:W-:Y:S02]  /*3180*/  IADD3.X R13, R30.reuse, UR7, RZ, P2, !PT ;  /* 0x000000071e0d7c10 */ /* 0x040fe400097fe4ff */
[----:B------:R-:W-:Y:S01]  /*3190*/  IADD3.X R7, R30, UR7, R7, P5, P6 ;  /* 0x000000071e077c10 */ /* 0x000fe2000afec407 */
[----:B------:R-:W-:Y:S06]  /*31a0*/  @!P4 BRA `(.L_x_33) ;  /* 0x00000034009cc947 */ /* 0x000fec0003800000 */
[----:B------:R-:W-:Y:S01]  /*31b0*/  ULDC.64 UR6, c[0x0][0x5b8] ;  /* 0x00016e0000067ab9 */ /* 0x000fe20000000a00 */
[----:B------:R-:W-:Y:S01]  /*31c0*/  ISETP.GE.AND P0, PT, R34, 0x1, PT ;  /* 0x000000012200780c */ /* 0x000fe20003f06270 */
[----:B------:R-:W-:Y:S01]  /*31d0*/  IMAD R28, R29, UR6, RZ ;  /* 0x000000061d1c7c24 */ /* 0x000fe2000f8e02ff */
[----:B------:R-:W-:Y:S01]  /*31e0*/  ULDC.64 UR10, c[0x0][0x5a8] ;  /* 0x00016a00000a7ab9 */ /* 0x000fe20000000a00 */
[----:B------:R-:W-:Y:S01]  /*31f0*/  IMAD.WIDE.U32 R26, R5, UR6, R26 ;  /* 0x00000006051a7c25 */ /* 0x000fe2000f8e001a */
[----:B------:R-:W-:Y:S01]  /*3200*/  ISETP.LT.OR P4, PT, R33, 0x1, !P0 ;  /* 0x000000012100780c */ /* 0x000fe20004781670 */
[----:B------:R-:W-:Y:S02]  /*3210*/  BSSY B1, `(.L_x_34) ;  /* 0x000000c000017945 */ /* 0x000fe40003800000 */
[----:B------:R-:W-:Y:S01]  /*3220*/  IMAD R5, R5, UR7, R28 ;  /* 0x0000000705057c24 */ /* 0x000fe2000f8e021c */
[----:B------:R-:W-:Y:S02]  /*3230*/  ULDC.64 UR6, c[0x0][0x5b0] ;  /* 0x00016c0000067ab9 */ /* 0x000fe40000000a00 */
[----:B------:R-:W-:-:S02]  /*3240*/  IMAD R30, R25, UR6, RZ ;  /* 0x00000006191e7c24 */ /* 0x000fc4000f8e02ff */
[----:B------:R-:W-:Y:S02]  /*3250*/  IMAD.IADD R27, R27, 0x1, R5 ;  /* 0x000000011b1b7824 */ /* 0x000fe400078e0205 */
[C---:B------:R-:W-:Y:S02]  /*3260*/  IMAD R5, R35.reuse, UR7, R30 ;  /* 0x0000000723057c24 */ /* 0x040fe4000f8e021e */
[----:B------:R-:W-:-:S03]  /*3270*/  IMAD.WIDE.U32 R28, R35, UR6, R26 ;  /* 0x00000006231c7c25 */ /* 0x000fc6000f8e001a */
[----:B------:R-:W-:-:S04]  /*3280*/  IADD3 R28, P1, R28, UR10, RZ ;  /* 0x0000000a1c1c7c10 */ /* 0x000fc8000ff3e0ff */
[--C-:B------:R-:W-:Y:S02]  /*3290*/  IADD3.X R29, R29, UR11, R5.reuse, P1, !PT ;  /* 0x0000000b1d1d7c10 */ /* 0x100fe40008ffe405 */
[----:B------:R-:W-:Y:S01]  /*32a0*/  PRMT R5, RZ, 0x7610, R5 ;  /* 0x00007610ff057816 */ /* 0x000fe20000000005 */
[----:B------:R-:W-:Y:S06]  /*32b0*/  @P4 BRA `(.L_x_35) ;  /* 0x0000000000044947 */ /* 0x000fec0003800000 */
[----:B------:R0:W5:Y:S02]  /*32c0*/  LDG.E.U8 R5, desc[UR16][R28.64] ;  /* 0x000000101c057981 */ /* 0x000164000c1e1100 */
.L_x_35:
[----:B------:R-:W-:Y:S05]  /*32d0*/  BSYNC B1 ;  /* 0x0000000000017941 */ /* 0x000fea0003800000 */
.L_x_34:
[----:B-----5:R-:W-:Y:S01]  /*32e0*/  LOP3.LUT R5, R5, 0xff, RZ, 0xc0, !PT ;  /* 0x000000ff05057812 */ /* 0x020fe200078ec0ff */
[----:B------:R-:W-:Y:S01]  /*32f0*/  BSSY B1, `(.L_x_36) ;  /* 0x000000b000017945 */ /* 0x000fe20003800000 */
[----:B------:R-:W-:Y:S02]  /*3300*/  ISETP.LT.OR P2, PT, R33, 0x2, !P0 ;  /* 0x000000022100780c */ /* 0x000fe40004741670 */
[----:B------:R-:W-:-:S05]  /*3310*/  F2FP.F16.E4M3.UNPACK_B R5, R5 ;  /* 0x00000005ff05723e */ /* 0x000fca00020006ff */
[----:B------:R-:W-:Y:S01]  /*3320*/  HADD2.F32 R30, -RZ, R5.H0_H0 ;  /* 0x20000005ff1e7230 */ /* 0x000fe20000004100 */
[----:B------:R-:W-:-:S04]  /*3330*/  PRMT R5, RZ, 0x7610, R5 ;  /* 0x00007610ff057816 */ /* 0x000fc80000000005 */
[----:B------:R-:W-:-:S04]  /*3340*/  FMUL R30, R30, R9 ;  /* 0x000000091e1e7220 */ /* 0x000fc80000400000 */
[----:B--2---:R-:W-:-:S05]  /*3350*/  FFMA R30, R145, R8, R30 ;  /* 0x00000008911e7223 */ /* 0x004fca000000001e */
[----:B------:R-:W-:-:S05]  /*3360*/  F2FP.SATFINITE.E4M3.F32.PACK_AB_MERGE_C R31, RZ, R30, RZ ;  /* 0x0000001eff1f723e */ /* 0x000fca00048070ff */
[----:B------:R1:W-:Y:S01]  /*3370*/  @!P4 STG.E.U8 desc[UR16][R14.64], R31 ;  /* 0x0000001f0e00c986 */ /* 0x0003e2000c101110 */
[----:B------:R-:W-:Y:S05]  /*3380*/  @P2 BRA `(.L_x_37) ;  /* 0x0000000000042947 */ /* 0x000fea0003800000 */
[----:B------:R2:W5:Y:S02]  /*3390*/  LDG.E.U8 R5, desc[UR16][R28.64+0x1] ;  /* 0x000001101c057981 */ /* 0x000564000c1e1100 */
.L_x_37:
[----:B------:R-:W-:Y:S05]  /*33a0*/  BSYNC B1 ;  /* 0x0000000000017941 */ /* 0x000fea0003800000 */
.L_x_36:
[----:B-----5:R-:W-:Y:S01]  /*33b0*/  LOP3.LUT R5, R5, 0xff, RZ, 0xc0, !PT ;  /* 0x000000ff05057812 */ /* 0x020fe200078ec0ff */
[----:B------:R-:W-:Y:S01]  /*33c0*/  BSSY B1, `(.L_x_38) ;  /* 0x0000013000017945 */ /* 0x000fe20003800000 */
[----:B------:R-:W-:Y:S02]  /*33d0*/  IADD3 R37, P1, R35, 0x8, RZ ;  /* 0x0000000823257810 */ /* 0x000fe40007f3e0ff */
[----:B------:R-:W-:-:S03]  /*33e0*/  F2FP.F16.E4M3.UNPACK_B R5, R5 ;  /* 0x00000005ff05723e */ /* 0x000fc600020006ff */
[----:B-1----:R-:W-:Y:S01]  /*33f0*/  IMAD.X R31, RZ, RZ, R25, P1 ;  /* 0x000000ffff1f7224 */ /* 0x002fe200008e0619 */
[----:B------:R-:W-:Y:S01]  /*3400*/  ISETP.GE.AND P1, PT, R34, 0x9, PT ;  /* 0x000000092200780c */ /* 0x000fe20003f26270 */
[----:B------:R-:W-:Y:S02]  /*3410*/  HADD2.F32 R30, -RZ, R5.H0_H0 ;  /* 0x20000005ff1e7230 */ /* 0x000fe40000004100 */
[----:B------:R-:W-:Y:S01]  /*3420*/  IMAD R36, R31, UR6, RZ ;  /* 0x000000061f247c24 */ /* 0x000fe2000f8e02ff */
[----:B------:R-:W-:Y:S02]  /*3430*/  ISETP.LT.OR P5, PT, R33, 0x1, !P1 ;  /* 0x000000012100780c */ /* 0x000fe40004fa1670 */
[----:B------:R-:W-:Y:S01]  /*3440*/  FMUL R5, R30, R9 ;  /* 0x000000091e057220 */ /* 0x000fe20000400000 */
[----:B------:R-:W-:-:S04]  /*3450*/  IMAD.WIDE.U32 R30, R37, UR6, R26 ;  /* 0x00000006251e7c25 */ /* 0x000fc8000f8e001a */
[----:B------:R-:W-:Y:S01]  /*3460*/  FFMA R5, R140, R8, R5 ;  /* 0x000000088c057223 */ /* 0x000fe20000000005 */
[----:B------:R-:W-:Y:S01]  /*3470*/  IMAD R37, R37, UR7, R36 ;  /* 0x0000000725257c24 */ /* 0x000fe2000f8e0224 */
[----:B------:R-:W-:-:S03]  /*3480*/  IADD3 R30, P4, R30, UR10, RZ ;  /* 0x0000000a1e1e7c10 */ /* 0x000fc6000ff9e0ff */
[----:B------:R-:W-:Y:S02]  /*3490*/  F2FP.SATFINITE.E4M3.F32.PACK_AB_MERGE_C R39, RZ, R5, RZ ;  /* 0x00000005ff27723e */ /* 0x000fe400048070ff */
[----:B------:R-:W-:Y:S02]  /*34a0*/  IADD3.X R31, R31, UR11, R37, P4, !PT ;  /* 0x0000000b1f1f7c10 */ /* 0x000fe4000a7fe425 */
[----:B------:R-:W-:Y:S01]  /*34b0*/  PRMT R5, RZ, 0x7610, R5 ;  /* 0x00007610ff057816 */ /* 0x000fe20000000005 */
[----:B------:R1:W-:Y:S01]  /*34c0*/  @!P2 STG.E.U8 desc[UR16][R14.64+0x1], R39 ;  /* 0x000001270e00a986 */ /* 0x0003e2000c101110 */
[----:B------:R-:W-:Y:S05]  /*34d0*/  @P5 BRA `(.L_x_39) ;  /* 0x0000000000045947 */ /* 0x000fea0003800000 */
[----:B------:R3:W5:Y:S02]  /*34e0*/  LDG.E.U8 R5, desc[UR16][R30.64] ;  /* 0x000000101e057981 */ /* 0x000764000c1e1100 */
.L_x_39:
[----:B------:R-:W-:Y:S05]  /*34f0*/  BSYNC B1 ;  /* 0x0000000000017941 */ /* 0x000fea0003800000 */
.L_x_38:
[----:B-----5:R-:W-:Y:S01]  /*3500*/  LOP3.LUT R5, R5, 0xff, RZ, 0xc0, !PT ;  /* 0x000000ff05057812 */ /* 0x020fe200078ec0ff */
[----:B------:R-:W-:Y:S01]  /*3510*/  BSSY B1, `(.L_x_40) ;  /* 0x000000b000017945 */ /* 0x000fe20003800000 */
[----:B------:R-:W-:Y:S02]  /*3520*/  ISETP.LT.OR P2, PT, R33, 0x2, !P1 ;  /* 0x000000022100780c */ /* 0x000fe40004f41670 */
[----:B------:R-:W-:-:S05]  /*3530*/  F2FP.F16.E4M3.UNPACK_B R5, R5 ;  /* 0x00000005ff05723e */ /* 0x000fca00020006ff */
[----:B------:R-:W-:Y:S01]  /*3540*/  HADD2.F32 R36, -RZ, R5.H0_H0 ;  /* 0x20000005ff247230 */ /* 0x000fe20000004100 */
[----:B------:R-:W-:-:S04]  /*3550*/  PRMT R5, RZ, 0x7610, R5 ;  /* 0x00007610ff057816 */ /* 0x000fc80000000005 */
[----:B------:R-:W-:-:S04]  /*3560*/  FMUL R36, R36, R9 ;  /* 0x0000000924247220 */ /* 0x000fc80000400000 */
[----:B------:R-:W-:-:S05]  /*3570*/  FFMA R36, R143, R8, R36 ;  /* 0x000000088f247223 */ /* 0x000fca0000000024 */
[----:B------:R-:W-:-:S05]  /*3580*/  F2FP.SATFINITE.E4M3.F32.PACK_AB_MERGE_C R37, RZ, R36, RZ ;  /* 0x00000024ff25723e */ /* 0x000fca00048070ff */
[----:B------:R4:W-:Y:S01]  /*3590*/  @!P5 STG.E.U8 desc[UR16][R12.64], R37 ;  /* 0x000000250c00d986 */ /* 0x0009e2000c101110 */
[----:B------:R-:W-:Y:S05]  /*35a0*/  @P2 BRA `(.L_x_41) ;  /* 0x0000000000042947 */ /* 0x000fea0003800000 */
[----:B------:R0:W5:Y:S02]  /*35b0*/  LDG.E.U8 R5, desc[UR16][R30.64+0x1] ;  /* 0x000001101e057981 */ /* 0x000164000c1e1100 */
.L_x_41:
[----:B------:R-:W-:Y:S05]  /*35c0*/  BSYNC B1 ;  /* 0x0000000000017941 */ /* 0x000fea0003800000 */
.L_x_40:
[----:B-----5:R-:W-:Y:S01]  /*35d0*/  LOP3.LUT R5, R5, 0xff, RZ, 0xc0, !PT ;  /* 0x000000ff05057812 */ /* 0x020fe200078ec0ff */
[----:B------:R-:W-:Y:S01]  /*35e0*/  BSSY B1, `(.L_x_42) ;  /* 0x000000b000017945 */ /* 0x000fe20003800000 */
[----:B------:R-:W-:Y:S02]  /*35f0*/  ISETP.LT.OR P4, PT, R33, 0x9, !P0 ;  /* 0x000000092100780c */ /* 0x000fe40004781670 */
[----:B------:R-:W-:-:S05]  /*3600*/  F2FP.F16.E4M3.UNPACK_B R5, R5 ;  /* 0x00000005ff05723e */ /* 0x000fca00020006ff */
[----:B------:R-:W-:-:S05]  /*3610*/  HADD2.F32 R36, -RZ, R5.H0_H0 ;  /* 0x20000005ff247230 */ /* 0x000fca0000004100 */
[----:B------:R-:W-:-:S04]  /*3620*/  FMUL R5, R36, R9 ;  /* 0x0000000924057220 */ /* 0x000fc80000400000 */
[----:B------:R-:W-:-:S05]  /*3630*/  FFMA R5, R138, R8, R5 ;  /* 0x000000088a057223 */ /* 0x000fca0000000005 */
[----:B----4-:R-:W-:Y:S02]  /*3640*/  F2FP.SATFINITE.E4M3.F32.PACK_AB_MERGE_C R37, RZ, R5, RZ ;  /* 0x00000005ff25723e */ /* 0x010fe400048070ff */
[----:B------:R-:W-:-:S03]  /*3650*/  PRMT R5, RZ, 0x7610, R5 ;  /* 0x00007610ff057816 */ /* 0x000fc60000000005 */
[----:B------:R4:W-:Y:S01]  /*3660*/  @!P2 STG.E.U8 desc[UR16][R12.64+0x1], R37 ;  /* 0x000001250c00a986 */ /* 0x0009e2000c101110 */
[----:B------:R-:W-:Y:S05]  /*3670*/  @P4 BRA `(.L_x_43) ;  /* 0x0000000000044947 */ /* 0x000fea0003800000 */
[----:B------:R0:W5:Y:S02]  /*3680*/  LDG.E.U8 R5, desc[UR16][R28.64+0x8] ;  /* 0x000008101c057981 */ /* 0x000164000c1e1100 */
.L_x_43:
[----:B------:R-:W-:Y:S05]  /*3690*/  BSYNC B1 ;  /* 0x0000000000017941 */ /* 0x000fea0003800000 */
.L_x_42:
        /* <DEDUP_REMOVED lines=8> */
[----:B----4-:R-:W-:-:S05]  /*3720*/  F2FP.SATFINITE.E4M3.F32.PACK_AB_MERGE_C R37, RZ, R36, RZ ;  /* 0x00000024ff25723e */ /* 0x010fca00048070ff */
[----:B------:R4:W-:Y:S01]  /*3730*/  @!P4 STG.E.U8 desc[UR16][R14.64+0x8], R37 ;  /* 0x000008250e00c986 */ /* 0x0009e2000c101110 */
[----:B------:R-:W-:Y:S05]  /*3740*/  @P2 BRA `(.L_x_45) ;  /* 0x0000000000042947 */ /* 0x000fea0003800000 */
[----:B------:R0:W5:Y:S02]  /*3750*/  LDG.E.U8 R5, desc[UR16][R28.64+0x9] ;  /* 0x000009101c057981 */ /* 0x000164000c1e1100 */
.L_x_45:
[----:B------:R-:W-:Y:S05]  /*3760*/  BSYNC B1 ;  /* 0x0000000000017941 */ /* 0x000fea0003800000 */
.L_x_44:
        /* <DEDUP_REMOVED lines=12> */
.L_x_47:
[----:B------:R-:W-:Y:S05]  /*3830*/  BSYNC B1 ;  /* 0x0000000000017941 */ /* 0x000fea0003800000 */
.L_x_46:
        /* <DEDUP_REMOVED lines=12> */
.L_x_49:
[----:B------:R-:W-:Y:S05]  /*3900*/  BSYNC B1 ;  /* 0x0000000000017941 */ /* 0x000fea0003800000 */
.L_x_48:
        /* <DEDUP_REMOVED lines=12> */
.L_x_51:
[----:B------:R-:W-:Y:S05]  /*39d0*/  BSYNC B1 ;  /* 0x0000000000017941 */ /* 0x000fea0003800000 */
.L_x_50:
        /* <DEDUP_REMOVED lines=12> */
.L_x_53:
[----:B------:R-:W-:Y:S05]  /*3aa0*/  BSYNC B1 ;  /* 0x0000000000017941 */ /* 0x000fea0003800000 */
.L_x_52:
        /* <DEDUP_REMOVED lines=12> */
.L_x_55:
[----:B------:R-:W-:Y:S05]  /*3b70*/  BSYNC B1 ;  /* 0x0000000000017941 */ /* 0x000fea0003800000 */
.L_x_54:
        /* <DEDUP_REMOVED lines=12> */
.L_x_57:
[----:B------:R-:W-:Y:S05]  /*3c40*/  BSYNC B1 ;  /* 0x0000000000017941 */ /* 0x000fea0003800000 */
.L_x_56:
        /* <DEDUP_REMOVED lines=12> */
.L_x_59:
[----:B------:R-:W-:Y:S05]  /*3d10*/  BSYNC B1 ;  /* 0x0000000000017941 */ /* 0x000fea0003800000 */
.L_x_58:
        /* <DEDUP_REMOVED lines=12> */
.L_x_61:
[----:B------:R-:W-:Y:S05]  /*3de0*/  BSYNC B1 ;  /* 0x0000000000017941 */ /* 0x000fea0003800000 */
.L_x_60:
        /* <DEDUP_REMOVED lines=12> */
.L_x_63:
[----:B------:R-:W-:Y:S05]  /*3eb0*/  BSYNC B1 ;  /* 0x0000000000017941 */ /* 0x000fea0003800000 */
.L_x_62:
        /* <DEDUP_REMOVED lines=12> */
.L_x_65:
[----:B------:R-:W-:Y:S05]  /*3f80*/  BSYNC B1 ;  /* 0x0000000000017941 */ /* 0x000fea0003800000 */
.L_x_64:
        /* <DEDUP_REMOVED lines=12> */
.L_x_67:
[----:B------:R-:W-:Y:S05]  /*4050*/  BSYNC B1 ;  /* 0x0000000000017941 */ /* 0x000fea0003800000 */
.L_x_66:
        /* <DEDUP_REMOVED lines=12> */
.L_x_69:
[----:B------:R-:W-:Y:S05]  /*4120*/  BSYNC B1 ;  /* 0x0000000000017941 */ /* 0x000fea0003800000 */
.L_x_68:
        /* <DEDUP_REMOVED lines=12> */
.L_x_71:
[----:B------:R-:W-:Y:S05]  /*41f0*/  BSYNC B1 ;  /* 0x0000000000017941 */ /* 0x000fea0003800000 */
.L_x_70:
        /* <DEDUP_REMOVED lines=12> */
.L_x_73:
[----:B------:R-:W-:Y:S05]  /*42c0*/  BSYNC B1 ;  /* 0x0000000000017941 */ /* 0x000fea0003800000 */
.L_x_72:
        /* <DEDUP_REMOVED lines=12> */
.L_x_75:
[----:B------:R-:W-:Y:S05]  /*4390*/  BSYNC B1 ;  /* 0x0000000000017941 */ /* 0x000fea0003800000 */
.L_x_74:
        /* <DEDUP_REMOVED lines=12> */
.L_x_77:
[----:B------:R-:W-:Y:S05]  /*4460*/  BSYNC B1 ;  /* 0x0000000000017941 */ /* 0x000fea0003800000 */
.L_x_76:
        /* <DEDUP_REMOVED lines=12> */
.L_x_79:
[----:B------:R-:W-:Y:S05]  /*4530*/  BSYNC B1 ;  /* 0x0000000000017941 */ /* 0x000fea0003800000 */
.L_x_78:
        /* <DEDUP_REMOVED lines=12> */
.L_x_81:
[----:B------:R-:W-:Y:S05]  /*4600*/  BSYNC B1 ;  /* 0x0000000000017941 */ /* 0x000fea0003800000 */
.L_x_80:
        /* <DEDUP_REMOVED lines=12> */
.L_x_83:
[----:B------:R-:W-:Y:S05]  /*46d0*/  BSYNC B1 ;  /* 0x0000000000017941 */ /* 0x000fea0003800000 */
.L_x_82:
        /* <DEDUP_REMOVED lines=12> */
.L_x_85:
[----:B------:R-:W-:Y:S05]  /*47a0*/  BSYNC B1 ;  /* 0x0000000000017941 */ /* 0x000fea0003800000 */
.L_x_84:
        /* <DEDUP_REMOVED lines=12> */
.L_x_87:
[----:B------:R-:W-:Y:S05]  /*4870*/  BSYNC B1 ;  /* 0x0000000000017941 */ /* 0x000fea0003800000 */
.L_x_86:
        /* <DEDUP_REMOVED lines=12> */
.L_x_89:
[----:B------:R-:W-:Y:S05]  /*4940*/  BSYNC B1 ;  /* 0x0000000000017941 */ /* 0x000fea0003800000 */
.L_x_88:
        /* <DEDUP_REMOVED lines=12> */
.L_x_91:
[----:B------:R-:W-:Y:S05]  /*4a10*/  BSYNC B1 ;  /* 0x0000000000017941 */ /* 0x000fea0003800000 */
.L_x_90:
        /* <DEDUP_REMOVED lines=12> */
.L_x_93:
[----:B------:R-:W-:Y:S05]  /*4ae0*/  BSYNC B1 ;  /* 0x0000000000017941 */ /* 0x000fea0003800000 */
.L_x_92:
[----:B-----5:R-:W-:Y:S01]  /*4af0*/  LOP3.LUT R5, R5, 0xff, RZ, 0xc0, !PT ;  /* 0x000000ff05057812 */ /* 0x020fe200078ec0ff */
[----:B------:R-:W-:Y:S01]  /*4b00*/  BSSY B1, `(.L_x_94) ;  /* 0x000000b000017945 */ /* 0x000fe20003800000 */
[----:B------:R-:W-:Y:S02]  /*4b10*/  ISETP.LT.OR P2, PT, R33, 0x39, !P1 ;  /* 0x000000392100780c */ /* 0x000fe40004f41670 */
[----:B------:R-:W-:-:S05]  /*4b20*/  F2FP.F16.E4M3.UNPACK_B R5, R5 ;  /* 0x00000005ff05723e */ /* 0x000fca00020006ff */
[----:B0-2---:R-:W-:-:S05]  /*4b30*/  HADD2.F32 R28, -RZ, R5.H0_H0 ;  /* 0x20000005ff1c7230 */ /* 0x005fca0000004100 */
[----:B------:R-:W-:-:S04]  /*4b40*/  FMUL R5, R28, R9 ;  /* 0x000000091c057220 */ /* 0x000fc80000400000 */
[----:B------:R-:W-:-:S05]  /*4b50*/  FFMA R5, R112, R8, R5 ;  /* 0x0000000870057223 */ /* 0x000fca0000000005 */
[----:B------:R-:W-:Y:S02]  /*4b60*/  F2FP.SATFINITE.E4M3.F32.PACK_AB_MERGE_C R29, RZ, R5, RZ ;  /* 0x00000005ff1d723e */ /* 0x000fe400048070ff */
[----:B------:R-:W-:-:S03]  /*4b70*/  PRMT R5, RZ, 0x7610, R5 ;  /* 0x00007610ff057816 */ /* 0x000fc60000000005 */
[----:B------:R0:W-:Y:S01]  /*4b80*/  @!P0 STG.E.U8 desc[UR16][R14.64+0x39], R29 ;  /* 0x0000391d0e008986 */ /* 0x0001e2000c101110 */
[----:B------:R-:W-:Y:S05]  /*4b90*/  @P2 BRA `(.L_x_95) ;  /* 0x0000000000042947 */ /* 0x000fea0003800000 */
[----:B------:R2:W5:Y:S02]  /*4ba0*/  LDG.E.U8 R5, desc[UR16][R30.64+0x38] ;  /* 0x000038101e057981 */ /* 0x000564000c1e1100 */
.L_x_95:
[----:B------:R-:W-:Y:S05]  /*4bb0*/  BSYNC B1 ;  /* 0x0000000000017941 */ /* 0x000fea0003800000 */
.L_x_94:
[----:B-----5:R-:W-:Y:S01]  /*4bc0*/  LOP3.LUT R5, R5, 0xff, RZ, 0xc0, !PT ;  /* 0x000000ff05057812 */ /* 0x020fe200078ec0ff */
[----:B------:R-:W-:Y:S01]  /*4bd0*/  BSSY B1, `(.L_x_96) ;  /* 0x000000b000017945 */ /* 0x000fe20003800000 */
[----:B------:R-:W-:Y:S02]  /*4be0*/  ISETP.LT.OR P1, PT, R33, 0x3a, !P1 ;  /* 0x0000003a2100780c */ /* 0x000fe40004f21670 */
[----:B------:R-:W-:-:S05]  /*4bf0*/  F2FP.F16.E4M3.UNPACK_B R5, R5 ;  /* 0x00000005ff05723e */ /* 0x000fca00020006ff */
[----:B01--4-:R-:W-:Y:S01]  /*4c00*/  HADD2.F32 R14, -RZ, R5.H0_H0 ;  /* 0x20000005ff0e7230 */ /* 0x013fe20000004100 */
[----:B------:R-:W-:-:S04]  /*4c10*/  PRMT R5, RZ, 0x7610, R5 ;  /* 0x00007610ff057816 */ /* 0x000fc80000000005 */
[----:B------:R-:W-:-:S04]  /*4c20*/  FMUL R14, R14, R9 ;  /* 0x000000090e0e7220 */ /* 0x000fc80000400000 */
[----:B------:R-:W-:-:S05]  /*4c30*/  FFMA R14, R115, R8, R14 ;  /* 0x00000008730e7223 */ /* 0x000fca000000000e */
[----:B------:R-:W-:-:S05]  /*4c40*/  F2FP.SATFINITE.E4M3.F32.PACK_AB_MERGE_C R15, RZ, R14, RZ ;  /* 0x0000000eff0f723e */ /* 0x000fca00048070ff */
[----:B------:R0:W-:Y:S01]  /*4c50*/  @!P2 STG.E.U8 desc[UR16][R12.64+0x38], R15 ;  /* 0x0000380f0c00a986 */ /* 0x0001e2000c101110 */
[----:B------:R-:W-:Y:S05]  /*4c60*/  @P1 BRA `(.L_x_97) ;  /* 0x0000000000041947 */ /* 0x000fea0003800000 */
[----:B------:R1:W5:Y:S02]  /*4c70*/  LDG.E.U8 R5, desc[UR16][R30.64+0x39] ;  /* 0x000039101e057981 */ /* 0x000364000c1e1100 */
.L_x_97:
[----:B------:R-:W-:Y:S05]  /*4c80*/  BSYNC B1 ;  /* 0x0000000000017941 */ /* 0x000fea0003800000 */
.L_x_96:
[----:B-----5:R-:W-:Y:S01]  /*4c90*/  LOP3.LUT R5, R5, 0xff, RZ, 0xc0, !PT ;  /* 0x000000ff05057812 */ /* 0x020fe200078ec0ff */
[----:B------:R-:W-:Y:S01]  /*4ca0*/  BSSY B1, `(.L_x_98) ;  /* 0x0000013000017945 */ /* 0x000fe20003800000 */
[----:B------:R-:W-:Y:S02]  /*4cb0*/  IADD3 R29, P0, R35, 0x80, RZ ;  /* 0x00000080231d7810 */ /* 0x000fe40007f1e0ff */
[----:B------:R-:W-:-:S03]  /*4cc0*/  F2FP.F16.E4M3.UNPACK_B R5, R5 ;  /* 0x00000005ff05723e */ /* 0x000fc600020006ff */
[----:B0-----:R-:W-:Y:S01]  /*4cd0*/  IMAD.X R15, RZ, RZ, R25, P0 ;  /* 0x000000ffff0f7224 */ /* 0x001fe200000e0619 */
        /* <DEDUP_REMOVED lines=9> */
[----:B-123--:R-:W-:Y:S02]  /*4d70*/  F2FP.SATFINITE.E4M3.F32.PACK_AB_MERGE_C R31, RZ, R5, RZ ;  /* 0x00000005ff1f723e */ /* 0x00efe400048070ff */
[----:B------:R-:W-:Y:S02]  /*4d80*/  IADD3.X R15, R15, UR11, R29, P2, !PT ;  /* 0x0000000b0f0f7c10 */ /* 0x000fe400097fe41d */
[----:B------:R-:W-:Y:S01]  /*4d90*/  PRMT R5, RZ, 0x7610, R5 ;  /* 0x00007610ff057816 */ /* 0x000fe20000000005 */
[----:B------:R0:W-:Y:S01]  /*4da0*/  @!P1 STG.E.U8 desc[UR16][R12.64+0x39], R31 ;  /* 0x0000391f0c009986 */ /* 0x0001e2000c101110 */
[----:B------:R-:W-:Y:S05]  /*4db0*/  @P4 BRA `(.L_x_99) ;  /* 0x0000000000044947 */ /* 0x000fea0003800000 */
[----:B------:R1:W5:Y:S02]  /*4dc0*/  LDG.E.U8 R5, desc[UR16][R14.64] ;  /* 0x000000100e057981 */ /* 0x000364000c1e1100 */
.L_x_99:
[----:B------:R-:W-:Y:S05]  /*4dd0*/  BSYNC B1 ;  /* 0x0000000000017941 */ /* 0x000fea0003800000 */
.L_x_98:
[----:B-----5:R-:W-:Y:S01]  /*4de0*/  LOP3.LUT R5, R5, 0xff, RZ, 0xc0, !PT ;  /* 0x000000ff05057812 */ /* 0x020fe200078ec0ff */
[----:B------:R-:W-:Y:S01]  /*4df0*/  BSSY B1, `(.L_x_100) ;  /* 0x000000b000017945 */ /* 0x000fe20003800000 */
[----:B------:R-:W-:Y:S02]  /*4e00*/  ISETP.LT.OR P2, PT, R33, 0x2, !P0 ;  /* 0x000000022100780c */ /* 0x000fe40004741670 */
[----:B------:R-:W-:-:S05]  /*4e10*/  F2FP.F16.E4M3.UNPACK_B R5, R5 ;  /* 0x00000005ff05723e */ /* 0x000fca00020006ff */
[----:B0-----:R-:W-:Y:S01]  /*4e20*/  HADD2.F32 R12, -RZ, R5.H0_H0 ;  /* 0x20000005ff0c7230 */ /* 0x001fe20000004100 */
[----:B------:R-:W-:-:S04]  /*4e30*/  PRMT R5, RZ, 0x7610, R5 ;  /* 0x00007610ff057816 */ /* 0x000fc80000000005 */
[----:B------:R-:W-:-:S04]  /*4e40*/  FMUL R12, R12, R9 ;  /* 0x000000090c0c7220 */ /* 0x000fc80000400000 */
[----:B------:R-:W-:-:S05]  /*4e50*/  FFMA R12, R113, R8, R12 ;  /* 0x00000008710c7223 */ /* 0x000fca000000000c */
[----:B------:R-:W-:-:S05]  /*4e60*/  F2FP.SATFINITE.E4M3.F32.PACK_AB_MERGE_C R13, RZ, R12, RZ ;  /* 0x0000000cff0d723e */ /* 0x000fca00048070ff */
[----:B------:R0:W-:Y:S01]  /*4e70*/  @!P4 STG.E.U8 desc[UR16][R10.64], R13 ;  /* 0x0000000d0a00c986 */ /* 0x0001e2000c101110 */
[----:B------:R-:W-:Y:S05]  /*4e80*/  @P2 BRA `(.L_x_101) ;  /* 0x0000000000042947 */ /* 0x000fea0003800000 */
[----:B------:R2:W5:Y:S02]  /*4e90*/  LDG.E.U8 R5, desc[UR16][R14.64+0x1] ;  /* 0x000001100e057981 */ /* 0x000564000c1e1100 */
.L_x_101:
[----:B------:R-:W-:Y:S05]  /*4ea0*/  BSYNC B1 ;  /* 0x0000000000017941 */ /* 0x000fea0003800000 */
.L_x_100:
[----:B-----5:R-:W-:Y:S01]  /*4eb0*/  LOP3.LUT R5, R5, 0xff, RZ, 0xc0, !PT ;  /* 0x000000ff05057812 */ /* 0x020fe200078ec0ff */
[----:B------:R-:W-:Y:S01]  /*4ec0*/  BSSY B1, `(.L_x_102) ;  /* 0x0000013000017945 */ /* 0x000fe20003800000 */
[----:B------:R-:W-:Y:S02]  /*4ed0*/  IADD3 R35, P1, R35, 0x88, RZ ;  /* 0x0000008823237810 */ /* 0x000fe40007f3e0ff */
[----:B------:R-:W-:-:S03]  /*4ee0*/  F2FP.F16.E4M3.UNPACK_B R5, R5 ;  /* 0x00000005ff05723e */ /* 0x000fc600020006ff */
[----:B------:R-:W-:Y:S01]  /*4ef0*/  IMAD.X R24, RZ, RZ, R25, P1 ;  /* 0x000000ffff187224 */ /* 0x000fe200008e0619 */
[----:B------:R-:W-:Y:S01]  /*4f00*/  ISETP.GE.AND P1, PT, R34, 0x89, PT ;  /* 0x000000892200780c */ /* 0x000fe20003f26270 */
[----:B------:R-:W-:Y:S02]  /*4f10*/  HADD2.F32 R12, -RZ, R5.H0_H0 ;  /* 0x20000005ff0c7230 */ /* 0x000fe40000004100 */
[----:B------:R-:W-:Y:S01]  /*4f20*/  IMAD R24, R24, UR6, RZ ;  /* 0x0000000618187c24 */ /* 0x000fe2000f8e02ff */
[----:B------:R-:W-:Y:S01]  /*4f30*/  ISETP.LT.OR P5, PT, R33, 0x1, !P1 ;  /* 0x000000012100780c */ /* 0x000fe20004fa1670 */
[----:B------:R-:W-:-:S04]  /*4f40*/  IMAD.WIDE.U32 R26, R35, UR6, R26 ;  /* 0x00000006231a7c25 */ /* 0x000fc8000f8e001a */
[----:B------:R-:W-:Y:S01]  /*4f50*/  FMUL R5, R12, R9 ;  /* 0x000000090c057220 */ /* 0x000fe20000400000 */
[----:B------:R-:W-:-:S03]  /*4f60*/  IMAD R35, R35, UR7, R24 ;  /* 0x0000000723237c24 */ /* 0x000fc6000f8e0218 */
[----:B------:R-:W-:Y:S01]  /*4f70*/  FFMA R5, R108, R8, R5 ;  /* 0x000000086c057223 */ /* 0x000fe20000000005 */
[----:B------:R-:W-:-:S04]  /*4f80*/  IADD3 R12, P4, R26, UR10, RZ ;  /* 0x0000000a1a0c7c10 */ /* 0x000fc8000ff9e0ff */
[----:B------:R-:W-:Y:S02]  /*4f90*/  F2FP.SATFINITE.E4M3.F32.PACK_AB_MERGE_C R25, RZ, R5, RZ ;  /* 0x00000005ff19723e */ /* 0x000fe400048070ff */
[----:B0-----:R-:W-:Y:S02]  /*4fa0*/  IADD3.X R13, R27, UR11, R35, P4, !PT ;  /* 0x0000000b1b0d7c10 */ /* 0x001fe4000a7fe423 */
[----:B------:R-:W-:Y:S01]  /*4fb0*/  PRMT R5, RZ, 0x7610, R5 ;  /* 0x00007610ff057816 */ /* 0x000fe20000000005 */
[----:B------:R0:W-:Y:S01]  /*4fc0*/  @!P2 STG.E.U8 desc[UR16][R10.64+0x1], R25 ;  /* 0x000001190a00a986 */ /* 0x0001e2000c101110 */
[----:B------:R-:W-:Y:S05]  /*4fd0*/  @P5 BRA `(.L_x_103) ;  /* 0x0000000000045947 */ /* 0x000fea0003800000 */
[----:B------:R3:W5:Y:S02]  /*4fe0*/  LDG.E.U8 R5, desc[UR16][R12.64] ;  /* 0x000000100c057981 */ /* 0x000764000c1e1100 */
.L_x_103:
[----:B------:R-:W-:Y:S05]  /*4ff0*/  BSYNC B1 ;  /* 0x0000000000017941 */ /* 0x000fea0003800000 */
.L_x_102:
        /* <DEDUP_REMOVED lines=8> */
[----:B0-----:R-:W-:-:S05]  /*5080*/  F2FP.SATFINITE.E4M3.F32.PACK_AB_MERGE_C R25, RZ, R24, RZ ;  /* 0x00000018ff19723e */ /* 0x001fca00048070ff */
[----:B------:R0:W-:Y:S01]  /*5090*/  @!P5 STG.E.U8 desc[UR16][R6.64], R25 ;  /* 0x000000190600d986 */ /* 0x0001e2000c101110 */
[----:B------:R-:W-:Y:S05]  /*50a0*/  @P2 BRA `(.L_x_105) ;  /* 0x0000000000042947 */ /* 0x000fea0003800000 */
[----:B------:R4:W5:Y:S02]  /*50b0*/  LDG.E.U8 R5, desc[UR16][R12.64+0x1] ;  /* 0x000001100c057981 */ /* 0x000964000c1e1100 */
.L_x_105:
[----:B------:R-:W-:Y:S05]  /*50c0*/  BSYNC B1 ;  /* 0x0000000000017941 */ /* 0x000fea0003800000 */
.L_x_104:
[----:B-----5:R-:W-:Y:S01]  /*50d0*/  LOP3.LUT R5, R5, 0xff, RZ, 0xc0, !PT ;  /* 0x000000ff05057812 */ /* 0x020fe200078ec0ff */
[----:B------:R-:W-:Y:S01]  /*50e0*/  BSSY B1, `(.L_x_106) ;  /* 0x000000b000017945 */ /* 0x000fe20003800000 */
[----:B------:R-:W-:Y:S02]  /*50f0*/  ISETP.LT.OR P4, PT, R33, 0x9, !P0 ;  /* 0x000000092100780c */ /* 0x000fe40004781670 */
[----:B------:R-:W-:-:S05]  /*5100*/  F2FP.F16.E4M3.UNPACK_B R5, R5 ;  /* 0x00000005ff05723e */ /* 0x000fca00020006ff */
[----:B------:R-:W-:-:S05]  /*5110*/  HADD2.F32 R24, -RZ, R5.H0_H0 ;  /* 0x20000005ff187230 */ /* 0x000fca0000004100 */
[----:B------:R-:W-:-:S04]  /*5120*/  FMUL R5, R24, R9 ;  /* 0x0000000918057220 */ /* 0x000fc80000400000 */
[----:B------:R-:W-:-:S05]  /*5130*/  FFMA R5, R106, R8, R5 ;  /* 0x000000086a057223 */ /* 0x000fca0000000005 */
[----:B0-----:R-:W-:Y:S02]  /*5140*/  F2FP.SATFINITE.E4M3.F32.PACK_AB_MERGE_C R25, RZ, R5, RZ ;  /* 0x00000005ff19723e */ /* 0x001fe400048070ff */
[----:B------:R-:W-:-:S03]  /*5150*/  PRMT R5, RZ, 0x7610, R5 ;  /* 0x00007610ff057816 */ /* 0x000fc60000000005 */
[----:B------:R0:W-:Y:S01]  /*5160*/  @!P2 STG.E.U8 desc[UR16][R6.64+0x1], R25 ;  /* 0x000001190600a986 */ /* 0x0001e2000c101110 */
[----:B------:R-:W-:Y:S05]  /*5170*/  @P4 BRA `(.L_x_107) ;  /* 0x0000000000044947 */ /* 0x000fea0003800000 */
[----:B------:R0:W5:Y:S02]  /*5180*/  LDG.E.U8 R5, desc[UR16][R14.64+0x8] ;  /* 0x000008100e057981 */ /* 0x000164000c1e1100 */
.L_x_107:
[----:B------:R-:W-:Y:S05]  /*5190*/  BSYNC B1 ;  /* 0x0000000000017941 */ /* 0x000fea0003800000 */
.L_x_106:
        /* <DEDUP_REMOVED lines=12> */
.L_x_109:
[----:B------:R-:W-:Y:S05]  /*5260*/  BSYNC B1 ;  /* 0x0000000000017941 */ /* 0x000fea0003800000 */
.L_x_108:
        /* <DEDUP_REMOVED lines=12> */
.L_x_111:
[----:B------:R-:W-:Y:S05]  /*5330*/  BSYNC B1 ;  /* 0x0000000000017941 */ /* 0x000fea0003800000 */
.L_x_110:
        /* <DEDUP_REMOVED lines=12> */
.L_x_113:
[----:B------:R-:W-:Y:S05]  /*5400*/  BSYNC B1 ;  /* 0x0000000000017941 */ /* 0x000fea0003800000 */
.L_x_112:
        /* <DEDUP_REMOVED lines=12> */
.L_x_115:
[----:B------:R-:W-:Y:S05]  /*54d0*/  BSYNC B1 ;  /* 0x0000000000017941 */ /* 0x000fea0003800000 */
.L_x_114:
        /* <DEDUP_REMOVED lines=12> */
.L_x_117:
[----:B------:R-:W-:Y:S05]  /*55a0*/  BSYNC B1 ;  /* 0x0000000000017941 */ /* 0x000fea0003800000 */
.L_x_116:
        /* <DEDUP_REMOVED lines=12> */
.L_x_119:
[----:B------:R-:W-:Y:S05]  /*5670*/  BSYNC B1 ;  /* 0x0000000000017941 */ /* 0x000fea0003800000 */
.L_x_118:
        /* <DEDUP_REMOVED lines=12> */
.L_x_121:
[----:B------:R-:W-:Y:S05]  /*5740*/  BSYNC B1 ;  /* 0x0000000000017941 */ /* 0x000fea0003800000 */
.L_x_120:
        /* <DEDUP_REMOVED lines=12> */
.L_x_123:
[----:B------:R-:W-:Y:S05]  /*5810*/  BSYNC B1 ;  /* 0x0000000000017941 */ /* 0x000fea0003800000 */
.L_x_122:
        /* <DEDUP_REMOVED lines=12> */
.L_x_125:
[----:B------:R-:W-:Y:S05]  /*58e0*/  BSYNC B1 ;  /* 0x0000000000017941 */ /* 0x000fea0003800000 */
.L_x_124:
        /* <DEDUP_REMOVED lines=12> */
.L_x_127:
[----:B------:R-:W-:Y:S05]  /*59b0*/  BSYNC B1 ;  /* 0x0000000000017941 */ /* 0x000fea0003800000 */
.L_x_126:
        /* <DEDUP_REMOVED lines=12> */
.L_x_129:
[----:B------:R-:W-:Y:S05]  /*5a80*/  BSYNC B1 ;  /* 0x0000000000017941 */ /* 0x000fea0003800000 */
.L_x_128:
        /* <DEDUP_REMOVED lines=12> */
.L_x_131:
[----:B------:R-:W-:Y:S05]  /*5b50*/  BSYNC B1 ;  /* 0x0000000000017941 */ /* 0x000fea0003800000 */
.L_x_130:
        /* <DEDUP_REMOVED lines=12> */
.L_x_133:
[----:B------:R-:W-:Y:S05]  /*5c20*/  BSYNC B1 ;  /* 0x0000000000017941 */ /* 0x000fea0003800000 */
.L_x_132:
        /* <DEDUP_REMOVED lines=12> */
.L_x_135:
[----:B------:R-:W-:Y:S05]  /*5cf0*/  BSYNC B1 ;  /* 0x0000000000017941 */ /* 0x000fea0003800000 */
.L_x_134:
        /* <DEDUP_REMOVED lines=12> */
.L_x_137:
[----:B------:R-:W-:Y:S05]  /*5dc0*/  BSYNC B1 ;  /* 0x0000000000017941 */ /* 0x000fea0003800000 */
.L_x_136:
        /* <DEDUP_REMOVED lines=12> */
.L_x_139:
[----:B------:R-:W-:Y:S05]  /*5e90*/  BSYNC B1 ;  /* 0x0000000000017941 */ /* 0x000fea0003800000 */
.L_x_138:
        /* <DEDUP_REMOVED lines=12> */
.L_x_141:
[----:B------:R-:W-:Y:S05]  /*5f60*/  BSYNC B1 ;  /* 0x0000000000017941 */ /* 0x000fea0003800000 */
.L_x_140:
        /* <DEDUP_REMOVED lines=12> */
.L_x_143:
[----:B------:R-:W-:Y:S05]  /*6030*/  BSYNC B1 ;  /* 0x0000000000017941 */ /* 0x000fea0003800000 */
.L_x_142:
        /* <DEDUP_REMOVED lines=12> */
.L_x_145:
[----:B------:R-:W-:Y:S05]  /*6100*/  BSYNC B1 ;  /* 0x0000000000017941 */ /* 0x000fea0003800000 */
.L_x_144:
        /* <DEDUP_REMOVED lines=12> */
.L_x_147:
[----:B------:R-:W-:Y:S05]  /*61d0*/  BSYNC B1 ;  /* 0x0000000000017941 */ /* 0x000fea0003800000 */
.L_x_146:
        /* <DEDUP_REMOVED lines=12> */
.L_x_149:
[----:B------:R-:W-:Y:S05]  /*62a0*/  BSYNC B1 ;  /* 0x0000000000017941 */ /* 0x000fea0003800000 */
.L_x_148:
        /* <DEDUP_REMOVED lines=12> */
.L_x_151:
[----:B------:R-:W-:Y:S05]  /*6370*/  BSYNC B1 ;  /* 0x0000000000017941 */ /* 0x000fea0003800000 */
.L_x_150:
        /* <DEDUP_REMOVED lines=12> */
.L_x_153:
[----:B------:R-:W-:Y:S05]  /*6440*/  BSYNC B1 ;  /* 0x0000000000017941 */ /* 0x000fea0003800000 */
.L_x_152:
        /* <DEDUP_REMOVED lines=12> */
.L_x_155:
[----:B------:R-:W-:Y:S05]  /*6510*/  BSYNC B1 ;  /* 0x0000000000017941 */ /* 0x000fea0003800000 */
.L_x_154:
        /* <DEDUP_REMOVED lines=12> */
.L_x_157:
[----:B------:R-:W-:Y:S05]  /*65e0*/  BSYNC B1 ;  /* 0x0000000000017941 */ /* 0x000fea0003800000 */
.L_x_156:
[----:B-----5:R-:W-:Y:S01]  /*65f0*/  LOP3.LUT R5, R5, 0xff, RZ, 0xc0, !PT ;  /* 0x000000ff05057812 */ /* 0x020fe200078ec0ff */
[----:B------:R-:W-:Y:S01]  /*6600*/  BSSY B1, `(.L_x_158) ;  /* 0x000000b000017945 */ /* 0x000fe20003800000 */
[----:B------:R-:W-:Y:S02]  /*6610*/  ISETP.LT.OR P2, PT, R33, 0x39, !P1 ;  /* 0x000000392100780c */ /* 0x000fe40004f41670 */
[----:B------:R-:W-:-:S05]  /*6620*/  F2FP.F16.E4M3.UNPACK_B R5, R5 ;  /* 0x00000005ff05723e */ /* 0x000fca00020006ff */
[----:B012---:R-:W-:-:S05]  /*6630*/  HADD2.F32 R14, -RZ, R5.H0_H0 ;  /* 0x20000005ff0e7230 */ /* 0x007fca0000004100 */
[----:B------:R-:W-:-:S04]  /*6640*/  FMUL R5, R14, R9 ;  /* 0x000000090e057220 */ /* 0x000fc80000400000 */
[----:B------:R-:W-:-:S05]  /*6650*/  FFMA R5, R16, R8, R5 ;  /* 0x0000000810057223 */ /* 0x000fca0000000005 */
[----:B------:R-:W-:Y:S02]  /*6660*/  F2FP.SATFINITE.E4M3.F32.PACK_AB_MERGE_C R15, RZ, R5, RZ ;  /* 0x00000005ff0f723e */ /* 0x000fe400048070ff */
[----:B------:R-:W-:-:S03]  /*6670*/  PRMT R5, RZ, 0x7610, R5 ;  /* 0x00007610ff057816 */ /* 0x000fc60000000005 */
[----:B------:R0:W-:Y:S01]  /*6680*/  @!P0 STG.E.U8 desc[UR16][R10.64+0x39], R15 ;  /* 0x0000390f0a008986 */ /* 0x0001e2000c101110 */
[----:B------:R-:W-:Y:S05]  /*6690*/  @P2 BRA `(.L_x_159) ;  /* 0x0000000000042947 */ /* 0x000fea0003800000 */
[----:B------:R1:W5:Y:S02]  /*66a0*/  LDG.E.U8 R5, desc[UR16][R12.64+0x38] ;  /* 0x000038100c057981 */ /* 0x000364000c1e1100 */
.L_x_159:
[----:B------:R-:W-:Y:S05]  /*66b0*/  BSYNC B1 ;  /* 0x0000000000017941 */ /* 0x000fea0003800000 */
.L_x_158:
        /* <DEDUP_REMOVED lines=12> */
.L_x_161:
[----:B------:R-:W-:Y:S05]  /*6780*/  BSYNC B1 ;  /* 0x0000000000017941 */ /* 0x000fea0003800000 */
.L_x_160:
[----:B------:R-:W-:Y:S05]  /*6790*/  @P1 BRA `(.L_x_162) ;  /* 0x0000001000301947 */ /* 0x000fea0003800000 */
[----:B-----5:R-:W-:-:S04]  /*67a0*/  LOP3.LUT R5, R5, 0xff, RZ, 0xc0, !PT ;  /* 0x000000ff05057812 */ /* 0x020fc800078ec0ff */
[----:B------:R-:W-:-:S05]  /*67b0*/  F2FP.F16.E4M3.UNPACK_B R5, R5 ;  /* 0x00000005ff05723e */ /* 0x000fca00020006ff */
[----:B------:R-:W-:-:S05]  /*67c0*/  HADD2.F32 R10, -RZ, R5.H0_H0 ;  /* 0x20000005ff0a7230 */ /* 0x000fca0000004100 */
[----:B------:R-:W-:-:S04]  /*67d0*/  FMUL R5, R10, R9 ;  /* 0x000000090a057220 */ /* 0x000fc80000400000 */
[----:B------:R-:W-:-:S05]  /*67e0*/  FFMA R5, R18, R8, R5 ;  /* 0x0000000812057223 */ /* 0x000fca0000000005 */
[----:B------:R-:W-:-:S05]  /*67f0*/  F2FP.SATFINITE.E4M3.F32.PACK_AB_MERGE_C R5, RZ, R5, RZ ;  /* 0x00000005ff05723e */ /* 0x000fca00048070ff */
[----:B------:R0:W-:Y:S01]  /*6800*/  STG.E.U8 desc[UR16][R6.64+0x39], R5 ;  /* 0x0000390506007986 */ /* 0x0001e2000c101110 */
[----:B------:R-:W-:Y:S05]  /*6810*/  BRA `(.L_x_162) ;  /* 0x0000001000107947 */ /* 0x000fea0003800000 */
.L_x_33:
[C---:B------:R-:W-:Y:S01]  /*6820*/  ISETP.GE.AND P0, PT, R34.reuse, 0x1, PT ;  /* 0x000000012200780c */ /* 0x040fe20003f06270 */
[-C--:B--2---:R-:W-:Y:S01]  /*6830*/  FMUL R145, R145, R8.reuse ;  /* 0x0000000891917220 */ /* 0x084fe20000400000 */
[----:B------:R-:W-:Y:S01]  /*6840*/  ISETP.GE.AND P2, PT, R34, 0x9, PT ;  /* 0x000000092200780c */ /* 0x000fe20003f46270 */
[-C--:B------:R-:W-:Y:S01]  /*6850*/  FMUL R140, R140, R8.reuse ;  /* 0x000000088c8c7220 */ /* 0x080fe20000400000 */
[----:B------:R-:W-:Y:S01]  /*6860*/  ISETP.LT.OR P1, PT, R33, 0x1, !P0 ;  /* 0x000000012100780c */ /* 0x000fe20004721670 */
[-C--:B------:R-:W-:Y:S01]  /*6870*/  FMUL R143, R143, R8.reuse ;  /* 0x000000088f8f7220 */ /* 0x080fe20000400000 */
[----:B------:R-:W-:Y:S01]  /*6880*/  F2FP.SATFINITE.E4M3.F32.PACK_AB_MERGE_C R145, RZ, R145, RZ ;  /* 0x00000091ff91723e */ /* 0x000fe200048070ff */
[-C--:B------:R-:W-:Y:S01]  /*6890*/  FMUL R138, R138, R8.reuse ;  /* 0x000000088a8a7220 */ /* 0x080fe20000400000 */
[----:B------:R-:W-:Y:S01]  /*68a0*/  ISETP.LT.OR P4, PT, R33, 0x2, !P0 ;  /* 0x000000022100780c */ /* 0x000fe20004781670 */
[-C--:B------:R-:W-:Y:S01]  /*68b0*/  FMUL R141, R141, R8.reuse ;  /* 0x000000088d8d7220 */ /* 0x080fe20000400000 */
[C---:B------:R-:W-:Y:S01]  /*68c0*/  ISETP.LT.OR P5, PT, R33.reuse, 0x1, !P2 ;  /* 0x000000012100780c */ /* 0x040fe200057a1670 */
[-C--:B------:R-:W-:Y:S01]  /*68d0*/  FMUL R136, R136, R8.reuse ;  /* 0x0000000888887220 */ /* 0x080fe20000400000 */
[----:B------:R-:W-:Y:S01]  /*68e0*/  ISETP.LT.OR P6, PT, R33, 0x2, !P2 ;  /* 0x000000022100780c */ /* 0x000fe200057c1670 */
[----:B------:R-:W-:Y:S01]  /*68f0*/  FMUL R139, R139, R8 ;  /* 0x000000088b8b7220 */ /* 0x000fe20000400000 */
[----:B------:R-:W-:Y:S01]  /*6900*/  F2FP.SATFINITE.E4M3.F32.PACK_AB_MERGE_C R5, RZ, R140, RZ ;  /* 0x0000008cff05723e */ /* 0x000fe200048070ff */
[-C--:B------:R-:W-:Y:S01]  /*6910*/  FMUL R134, R134, R8.reuse ;  /* 0x0000000886867220 */ /* 0x080fe20000400000 */
[----:B------:R-:W-:Y:S01]  /*6920*/  F2FP.SATFINITE.E4M3.F32.PACK_AB_MERGE_C R143, RZ, R143, RZ ;  /* 0x0000008fff8f723e */ /* 0x000fe200048070ff */
[----:B------:R-:W-:Y:S01]  /*6930*/  @!P1 STG.E.U8 desc[UR16][R14.64], R145 ;  /* 0x000000910e009986 */ /* 0x000fe2000c101110 */
[----:B------:R-:W-:Y:S01]  /*6940*/  ISETP.LT.OR P1, PT, R33, 0x9, !P0 ;  /* 0x000000092100780c */ /* 0x000fe20004721670 */
[----:B------:R-:W-:Y:S01]  /*6950*/  FMUL R137, R137, R8 ;  /* 0x0000000889897220 */ /* 0x000fe20000400000 */
[----:B------:R-:W-:Y:S01]  /*6960*/  F2FP.SATFINITE.E4M3.F32.PACK_AB_MERGE_C R25, RZ, R138, RZ ;  /* 0x0000008aff19723e */ /* 0x000fe200048070ff */
[----:B------:R0:W-:Y:S01]  /*6970*/  @!P4 STG.E.U8 desc[UR16][R14.64+0x1], R5 ;  /* 0x000001050e00c986 */ /* 0x0001e2000c101110 */
[----:B------:R-:W-:Y:S01]  /*6980*/  F2FP.SATFINITE.E4M3.F32.PACK_AB_MERGE_C R141, RZ, R141, RZ ;  /* 0x0000008dff8d723e */ /* 0x000fe200048070ff */
[-C--:B------:R-:W-:Y:S01]  /*6990*/  FMUL R132, R132, R8.reuse ;  /* 0x0000000884847220 */ /* 0x080fe20000400000 */
[C---:B------:R-:W-:Y:S01]  /*69a0*/  ISETP.LT.OR P4, PT, R33.reuse, 0xa, !P0 ;  /* 0x0000000a2100780c */ /* 0x040fe20004781670 */
[----:B------:R-:W-:Y:S01]  /*69b0*/  @!P5 STG.E.U8 desc[UR16][R12.64], R143 ;  /* 0x0000008f0c00d986 */ /* 0x000fe2000c101110 */
[----:B------:R-:W-:Y:S01]  /*69c0*/  ISETP.LT.OR P5, PT, R33, 0x9, !P2 ;  /* 0x000000092100780c */ /* 0x000fe200057a1670 */
[-C--:B------:R-:W-:Y:S01]  /*69d0*/  FMUL R135, R135, R8.reuse ;  /* 0x0000000887877220 */ /* 0x080fe20000400000 */
[----:B------:R-:W-:Y:S01]  /*69e0*/  F2FP.SATFINITE.E4M3.F32.PACK_AB_MERGE_C R139, RZ, R139, RZ ;  /* 0x0000008bff8b723e */ /* 0x000fe200048070ff */
[----:B------:R1:W-:Y:S01]  /*69f0*/  @!P6 STG.E.U8 desc[UR16][R12.64+0x1], R25 ;  /* 0x000001190c00e986 */ /* 0x0003e2000c101110 */
[C---:B------:R-:W-:Y:S01]  /*6a00*/  ISETP.LT.OR P6, PT, R33.reuse, 0xa, !P2 ;  /* 0x0000000a2100780c */ /* 0x040fe200057c1670 */
[-C--:B------:R-:W-:Y:S01]  /*6a10*/  FMUL R130, R130, R8.reuse ;  /* 0x0000000882827220 */ /* 0x080fe20000400000 */
[----:B------:R-:W-:Y:S01]  /*6a20*/  F2FP.SATFINITE.E4M3.F32.PACK_AB_MERGE_C R137, RZ, R137, RZ ;  /* 0x00000089ff89723e */ /* 0x000fe200048070ff */
[----:B------:R-:W-:Y:S01]  /*6a30*/  @!P1 STG.E.U8 desc[UR16][R14.64+0x8], R141 ;  /* 0x0000088d0e009986 */ /* 0x000fe2000c101110 */
[----:B------:R-:W-:Y:S01]  /*6a40*/  ISETP.LT.OR P1, PT, R33, 0x11, !P0 ;  /* 0x000000112100780c */ /* 0x000fe20004721670 */
[----:B------:R-:W-:Y:S01]  /*6a50*/  FMUL R133, R133, R8 ;  /* 0x0000000885857220 */ /* 0x000fe20000400000 */
[----:B0-----:R-:W-:Y:S01]  /*6a60*/  F2FP.SATFINITE.E4M3.F32.PACK_AB_MERGE_C R5, RZ, R136, RZ ;  /* 0x00000088ff05723e */ /* 0x001fe200048070ff */
[-C--:B------:R-:W-:Y:S01]  /*6a70*/  FMUL R128, R128, R8.reuse ;  /* 0x0000000880807220 */ /* 0x080fe20000400000 */
[----:B------:R-:W-:Y:S01]  /*6a80*/  F2FP.SATFINITE.E4M3.F32.PACK_AB_MERGE_C R135, RZ, R135, RZ ;  /* 0x00000087ff87723e */ /* 0x000fe200048070ff */
[----:B------:R-:W-:Y:S01]  /*6a90*/  FMUL R131, R131, R8 ;  /* 0x0000000883837220 */ /* 0x000fe20000400000 */
[----:B------:R-:W-:Y:S01]  /*6aa0*/  F2FP.SATFINITE.E4M3.F32.PACK_AB_MERGE_C R133, RZ, R133, RZ ;  /* 0x00000085ff85723e */ /* 0x000fe200048070ff */
[----:B------:R0:W-:Y:S01]  /*6ab0*/  @!P4 STG.E.U8 desc[UR16][R14.64+0x9], R5 ;  /* 0x000009050e00c986 */ /* 0x0001e2000c101110 */
[----:B-1----:R-:W-:Y:S01]  /*6ac0*/  F2FP.SATFINITE.E4M3.F32.PACK_AB_MERGE_C R25, RZ, R134, RZ ;  /* 0x00000086ff19723e */ /* 0x002fe200048070ff */
        /* <DEDUP_REMOVED lines=15> */
[-C--:B------:R-:W-:Y:S01]  /*6bc0*/  FMUL R125, R125, R8.reuse ;  /* 0x000000087d7d7220 */ /* 0x080fe20000400000 */
[----:B------:R-:W-:Y:S01]  /*6bd0*/  FMUL R120, R120, R8 ;  /* 0x0000000878787220 */ /* 0x000fe20000400000 */
[----:B------:R-:W-:Y:S01]  /*6be0*/  F2FP.SATFINITE.E4M3.F32.PACK_AB_MERGE_C R127, RZ, R127, RZ ;  /* 0x0000007fff7f723e */ /* 0x000fe200048070ff */
[----:B------:R0:W-:Y:S01]  /*6bf0*/  @!P4 STG.E.U8 desc[UR16][R14.64+0x11], R5 ;  /* 0x000011050e00c986 */ /* 0x0001e2000c101110 */
[----:B-1----:R-:W-:Y:S01]  /*6c00*/  F2FP.SATFINITE.E4M3.F32.PACK_AB_MERGE_C R25, RZ, R130, RZ ;  /* 0x00000082ff19723e */ /* 0x002fe200048070ff */
[-C--:B------:R-:W-:Y:S01]  /*6c10*/  FMUL R123, R123, R8.reuse ;  /* 0x000000087b7b7220 */ /* 0x080fe20000400000 */
[C---:B------:R-:W-:Y:S01]  /*6c20*/  ISETP.LT.OR P4, PT, R33.reuse, 0x1a, !P0 ;  /* 0x0000001a2100780c */ /* 0x040fe20004781670 */
[----:B------:R-:W-:Y:S01]  /*6c30*/  @!P5 STG.E.U8 desc[UR16][R12.64+0x10], R135 ;  /* 0x000010870c00d986 */ /* 0x000fe2000c101110 */
[C---:B------:R-:W-:Y:S01]  /*6c40*/  ISETP.LT.OR P5, PT, R33.reuse, 0x19, !P2 ;  /* 0x000000192100780c */ /* 0x040fe200057a1670 */
[-C--:B------:R-:W-:Y:S01]  /*6c50*/  FMUL R118, R118, R8.reuse ;  /* 0x0000000876767220 */ /* 0x080fe20000400000 */
[----:B------:R-:W-:Y:S01]  /*6c60*/  F2FP.SATFINITE.E4M3.F32.PACK_AB_MERGE_C R125, RZ, R125, RZ ;  /* 0x0000007dff7d723e */ /* 0x000fe200048070ff */
[----:B------:R1:W-:Y:S01]  /*6c70*/  @!P6 STG.E.U8 desc[UR16][R12.64+0x11], R25 ;  /* 0x000011190c00e986 */ /* 0x0003e2000c101110 */
[----:B------:R-:W-:Y:S01]  /*6c80*/  ISETP.LT.OR P6, PT, R33, 0x1a, !P2 ;  /* 0x0000001a2100780c */ /* 0x000fe200057c1670 */
        /* <DEDUP_REMOVED lines=8> */
[-C--:B------:R-:W-:Y:S01]  /*6d10*/  FMUL R114, R114, R8.reuse ;  /* 0x0000000872727220 */ /* 0x080fe20000400000 */
[----:B------:R-:W-:Y:S01]  /*6d20*/  FMUL R112, R112, R8 ;  /* 0x0000000870707220 */ /* 0x000fe20000400000 */
[----:B-1----:R-:W-:Y:S01]  /*6d30*/  F2FP.SATFINITE.E4M3.F32.PACK_AB_MERGE_C R25, RZ, R126, RZ ;  /* 0x0000007eff19723e */ /* 0x002fe200048070ff */
[----:B------:R0:W-:Y:S01]  /*6d40*/  @!P4 STG.E.U8 desc[UR16][R14.64+0x19], R5 ;  /* 0x000019050e00c986 */ /* 0x0001e2000c101110 */
[----:B------:R-:W-:Y:S01]  /*6d50*/  ISETP.LT.OR P4, PT, R33, 0x22, !P0 ;  /* 0x000000222100780c */ /* 0x000fe20004781670 */
[-C--:B------:R-:W-:Y:S01]  /*6d60*/  FMUL R117, R117, R8.reuse ;  /* 0x0000000875757220 */ /* 0x080fe20000400000 */
[----:B------:R-:W-:Y:S01]  /*6d70*/  F2FP.SATFINITE.E4M3.F32.PACK_AB_MERGE_C R119, RZ, R119, RZ ;  /* 0x00000077ff77723e */ /* 0x000fe200048070ff */
[----:B------:R-:W-:Y:S01]  /*6d80*/  @!P5 STG.E.U8 desc[UR16][R12.64+0x18], R131 ;  /* 0x000018830c00d986 */ /* 0x000fe2000c101110 */
[----:B------:R-:W-:Y:S01]  /*6d90*/  ISETP.LT.OR P5, PT, R33, 0x21, !P2 ;  /* 0x000000212100780c */ /* 0x000fe200057a1670 */
[----:B------:R-:W-:Y:S01]  /*6da0*/  FMUL R115, R115, R8 ;  /* 0x0000000873737220 */ /* 0x000fe20000400000 */
[----:B------:R-:W-:Y:S01]  /*6db0*/  F2FP.SATFINITE.E4M3.F32.PACK_AB_MERGE_C R27, RZ, R112, RZ ;  /* 0x00000070ff1b723e */ /* 0x000fe200048070ff */
[----:B------:R1:W-:Y:S01]  /*6dc0*/  @!P6 STG.E.U8 desc[UR16][R12.64+0x19], R25 ;  /* 0x000019190c00e986 */ /* 0x0003e2000c101110 */
[----:B------:R-:W-:Y:S01]  /*6dd0*/  ISETP.LT.OR P6, PT, R33, 0x22, !P2 ;  /* 0x000000222100780c */ /* 0x000fe200057c1670 */
[-C--:B------:R-:W-:Y:S01]  /*6de0*/  FMUL R110, R110, R8.reuse ;  /* 0x000000086e6e7220 */ /* 0x080fe20000400000 */
[-C--:B------:R-:W-:Y:S01]  /*6df0*/  FMUL R113, R113, R8.reuse ;  /* 0x0000000871717220 */ /* 0x080fe20000400000 */
        /* <DEDUP_REMOVED lines=39> */
[-C--:B------:R-:W-:Y:S01]  /*7070*/  FMUL R101, R101, R8.reuse ;  /* 0x0000000865657220 */ /* 0x080fe20000400000 */
[----:B------:R-:W-:Y:S01]  /*7080*/  @!P1 STG.E.U8 desc[UR16][R14.64+0x30], R121 ;  /* 0x000030790e009986 */ /* 0x000fe2000c101110 */
[----:B------:R-:W-:Y:S01]  /*7090*/  ISETP.LT.OR P1, PT, R33, 0x39, !P0 ;  /* 0x000000392100780c */ /* 0x000fe20004721670 */
[-C--:B------:R-:W-:Y:S01]  /*70a0*/  FMUL R99, R99, R8.reuse ;  /* 0x0000000863637220 */ /* 0x080fe20000400000 */
[----:B------:R-:W-:Y:S01]  /*70b0*/  ISETP.LT.OR P0, PT, R33, 0x3a, !P0 ;  /* 0x0000003a2100780c */ /* 0x000fe20004701670 */
[----:B------:R-:W-:Y:S01]  /*70c0*/  FMUL R94, R94, R8 ;  /* 0x000000085e5e7220 */ /* 0x000fe20000400000 */
[----:B0-----:R-:W-:Y:S01]  /*70d0*/  F2FP.SATFINITE.E4M3.F32.PACK_AB_MERGE_C R5, RZ, R116, RZ ;  /* 0x00000074ff05723e */ /* 0x001fe200048070ff */
[-C--:B------:R-:W-:Y:S01]  /*70e0*/  FMUL R92, R92, R8.reuse ;  /* 0x000000085c5c7220 */ /* 0x080fe20000400000 */
[----:B------:R-:W-:Y:S01]  /*70f0*/  F2FP.SATFINITE.E4M3.F32.PACK_AB_MERGE_C R103, RZ, R103, RZ ;  /* 0x00000067ff67723e */ /* 0x000fe200048070ff */
[----:B------:R-:W-:Y:S01]  /*7100*/  FMUL R95, R95, R8 ;  /* 0x000000085f5f7220 */ /* 0x000fe20000400000 */
[----:B-1----:R-:W-:Y:S01]  /*7110*/  F2FP.SATFINITE.E4M3.F32.PACK_AB_MERGE_C R25, RZ, R114, RZ ;  /* 0x00000072ff19723e */ /* 0x002fe200048070ff */
[----:B------:R0:W-:Y:S01]  /*7120*/  @!P4 STG.E.U8 desc[UR16][R14.64+0x31], R5 ;  /* 0x000031050e00c986 */ /* 0x0001e2000c101110 */
[----:B------:R-:W-:Y:S01]  /*7130*/  ISETP.LT.OR P4, PT, R33, 0x39, !P2 ;  /* 0x000000392100780c */ /* 0x000fe20005781670 */
[-C--:B------:R-:W-:Y:S01]  /*7140*/  FMUL R97, R97, R8.reuse ;  /* 0x0000000861617220 */ /* 0x080fe20000400000 */
[----:B------:R-:W-:Y:S01]  /*7150*/  ISETP.LT.OR P2, PT, R33, 0x3a, !P2 ;  /* 0x0000003a2100780c */ /* 0x000fe20005741670 */
[----:B------:R-:W-:Y:S01]  /*7160*/  @!P5 STG.E.U8 desc[UR16][R12.64+0x30], R119 ;  /* 0x000030770c00d986 */ /* 0x000fe2000c101110 */
[----:B------:R-:W-:Y:S01]  /*7170*/  F2FP.SATFINITE.E4M3.F32.PACK_AB_MERGE_C R101, RZ, R101, RZ ;  /* 0x00000065ff65723e */ /* 0x000fe200048070ff */
[-C--:B------:R-:W-:Y:S01]  /*7180*/  FMUL R90, R90, R8.reuse ;  /* 0x000000085a5a7220 */ /* 0x080fe20000400000 */
[----:B------:R-:W-:Y:S01]  /*7190*/  F2FP.SATFINITE.E4M3.F32.PACK_AB_MERGE_C R99, RZ, R99, RZ ;  /* 0x00000063ff63723e */ /* 0x000fe200048070ff */
[----:B------:R-:W-:Y:S01]  /*71a0*/  @!P6 STG.E.U8 desc[UR16][R12.64+0x31], R25 ;  /* 0x000031190c00e986 */ /* 0x000fe2000c101110 */
[----:B------:R-:W-:Y:S01]  /*71b0*/  F2FP.SATFINITE.E4M3.F32.PACK_AB_MERGE_C R95, RZ, R95, RZ ;  /* 0x0000005fff5f723e */ /* 0x000fe200048070ff */
[-C--:B------:R-:W-:Y:S01]  /*71c0*/  FMUL R22, R22, R8.reuse ;  /* 0x0000000816167220 */ /* 0x080fe20000400000 */
[-C--:B------:R-:W-:Y:S01]  /*71d0*/  FMUL R93, R93, R8.reuse ;  /* 0x000000085d5d7220 */ /* 0x080fe20000400000 */
[----:B------:R-:W-:Y:S01]  /*71e0*/  @!P0 STG.E.U8 desc[UR16][R14.64+0x39], R27 ;  /* 0x0000391b0e008986 */ /* 0x000fe2000c101110 */
[----:B------:R-:W-:Y:S01]  /*71f0*/  ISETP.GE.AND P0, PT, R34, 0x81, PT ;  /* 0x000000812200780c */ /* 0x000fe20003f06270 */
[----:B------:R-:W-:Y:S01]  /*7200*/  FMUL R91, R91, R8 ;  /* 0x000000085b5b7220 */ /* 0x000fe20000400000 */
[----:B0-----:R-:W-:Y:S01]  /*7210*/  F2FP.SATFINITE.E4M3.F32.PACK_AB_MERGE_C R5, RZ, R110, RZ ;  /* 0x0000006eff05723e */ /* 0x001fe200048070ff */
[----:B------:R0:W-:Y:S01]  /*7220*/  @!P1 STG.E.U8 desc[UR16][R14.64+0x38], R117 ;  /* 0x000038750e009986 */ /* 0x0001e2000c101110 */
[C---:B------:R-:W-:Y:S01]  /*7230*/  ISETP.LT.OR P6, PT, R33.reuse, 0x1, !P0 ;  /* 0x000000012100780c */ /* 0x040fe200047c1670 */
[-C--:B------:R-:W-:Y:S01]  /*7240*/  FMUL R88, R88, R8.reuse ;  /* 0x0000000858587220 */ /* 0x080fe20000400000 */
[----:B------:R-:W-:Y:S01]  /*7250*/  ISETP.LT.OR P5, PT, R33, 0x2, !P0 ;  /* 0x000000022100780c */ /* 0x000fe200047a1670 */
[----:B------:R-:W-:Y:S01]  /*7260*/  @!P4 STG.E.U8 desc[UR16][R12.64+0x38], R115 ;  /* 0x000038730c00c986 */ /* 0x000fe2000c101110 */
[----:B------:R-:W-:Y:S01]  /*7270*/  ISETP.GE.AND P1, PT, R34, 0x89, PT ;  /* 0x000000892200780c */ /* 0x000fe20003f26270 */
[-C--:B------:R-:W-:Y:S01]  /*7280*/  FMUL R21, R21, R8.reuse ;  /* 0x0000000815157220 */ /* 0x080fe20000400000 */
[----:B------:R-:W-:Y:S01]  /*7290*/  F2FP.SATFINITE.E4M3.F32.PACK_AB_MERGE_C R97, RZ, R97, RZ ;  /* 0x00000061ff61723e */ /* 0x000fe200048070ff */
[----:B------:R1:W-:Y:S01]  /*72a0*/  @!P2 STG.E.U8 desc[UR16][R12.64+0x39], R5 ;  /* 0x000039050c00a986 */ /* 0x0003e2000c101110 */
[----:B------:R-:W-:Y:S01]  /*72b0*/  ISETP.LT.OR P4, PT, R33, 0x1, !P1 ;  /* 0x000000012100780c */ /* 0x000fe20004f81670 */
[-C--:B------:R-:W-:Y:S01]  /*72c0*/  FMUL R89, R89, R8.reuse ;  /* 0x0000000859597220 */ /* 0x080fe20000400000 */
[----:B------:R-:W-:Y:S01]  /*72d0*/  ISETP.LT.OR P2, PT, R33, 0xa, !P0 ;  /* 0x0000000a2100780c */ /* 0x000fe20004741670 */
[----:B------:R-:W-:Y:S01]  /*72e0*/  FMUL R23, R23, R8 ;  /* 0x0000000817177220 */ /* 0x000fe20000400000 */
[----:B0-----:R-:W-:Y:S01]  /*72f0*/  F2FP.SATFINITE.E4M3.F32.PACK_AB_MERGE_C R15, RZ, R108, RZ ;  /* 0x0000006cff0f723e */ /* 0x001fe200048070ff */
[----:B------:R-:W-:Y:S01]  /*7300*/  @!P6 STG.E.U8 desc[UR16][R10.64], R113 ;  /* 0x000000710a00e986 */ /* 0x000fe2000c101110 */
[C---:B------:R-:W-:Y:S01]  /*7310*/  ISETP.LT.OR P6, PT, R33.reuse, 0x2, !P1 ;  /* 0x000000022100780c */ /* 0x040fe20004fc1670 */
[-C--:B------:R-:W-:Y:S01]  /*7320*/  FMUL R20, R20, R8.reuse ;  /* 0x0000000814147220 */ /* 0x080fe20000400000 */
[----:B------:R-:W-:Y:S01]  /*7330*/  F2FP.SATFINITE.E4M3.F32.PACK_AB_MERGE_C R93, RZ, R93, RZ ;  /* 0x0000005dff5d723e */ /* 0x000fe200048070ff */
[----:B------:R-:W-:Y:S01]  /*7340*/  @!P5 STG.E.U8 desc[UR16][R10.64+0x1], R15 ;  /* 0x0000010f0a00d986 */ /* 0x000fe2000c101110 */
[----:B------:R-:W-:Y:S01]  /*7350*/  ISETP.LT.OR P5, PT, R33, 0x9, !P0 ;  /* 0x000000092100780c */ /* 0x000fe200047a1670 */
[----:B------:R-:W-:Y:S01]  /*7360*/  FMUL R17, R17, R8 ;  /* 0x0000000811117220 */ /* 0x000fe20000400000 */
[----:B-1----:R-:W-:Y:S01]  /*7370*/  F2FP.SATFINITE.E4M3.F32.PACK_AB_MERGE_C R5, RZ, R106, RZ ;  /* 0x0000006aff05723e */ /* 0x002fe200048070ff */
[----:B------:R-:W-:Y:S01]  /*7380*/  @!P4 STG.E.U8 desc[UR16][R6.64], R111 ;  /* 0x0000006f0600c986 */ /* 0x000fe2000c101110 */
[----:B------:R-:W-:Y:S01]  /*7390*/  F2FP.SATFINITE.E4M3.F32.PACK_AB_MERGE_C R13, RZ, R104, RZ ;  /* 0x00000068ff0d723e */ /* 0x000fe200048070ff */
[-C--:B------:R-:W-:Y:S01]  /*73a0*/  FMUL R16, R16, R8.reuse ;  /* 0x0000000810107220 */ /* 0x080fe20000400000 */
[----:B------:R-:W-:Y:S01]  /*73b0*/  ISETP.LT.OR P4, PT, R33, 0x9, !P1 ;  /* 0x000000092100780c */ /* 0x000fe20004f81670 */
[-C--:B------:R-:W-:Y:S01]  /*73c0*/  FMUL R19, R19, R8.reuse ;  /* 0x0000000813137220 */ /* 0x080fe20000400000 */
[----:B------:R-:W-:Y:S01]  /*73d0*/  F2FP.SATFINITE.E4M3.F32.PACK_AB_MERGE_C R91, RZ, R91, RZ ;  /* 0x0000005bff5b723e */ /* 0x000fe200048070ff */
[----:B------:R0:W-:Y:S01]  /*73e0*/  @!P6 STG.E.U8 desc[UR16][R6.64+0x1], R5 ;  /* 0x000001050600e986 */ /* 0x0001e2000c101110 */
[C---:B------:R-:W-:Y:S01]  /*73f0*/  ISETP.LT.OR P6, PT, R33.reuse, 0xa, !P1 ;  /* 0x0000000a2100780c */ /* 0x040fe20004fc1670 */
[----:B------:R-:W-:Y:S01]  /*7400*/  FMUL R18, R18, R8 ;  /* 0x0000000812127220 */ /* 0x000fe20000400000 */
[----:B------:R-:W-:Y:S01]  /*7410*/  F2FP.SATFINITE.E4M3.F32.PACK_AB_MERGE_C R21, RZ, R21, RZ ;  /* 0x00000015ff15723e */ /* 0x000fe200048070ff */
[----:B------:R1:W-:Y:S01]  /*7420*/  @!P2 STG.E.U8 desc[UR16][R10.64+0x9], R13 ;  /* 0x0000090d0a00a986 */ /* 0x0003e2000c101110 */
[----:B------:R-:W-:-:S02]  /*7430*/  ISETP.LT.OR P2, PT, R33, 0x12, !P0 ;  /* 0x000000122100780c */ /* 0x000fc40004741670 */
[----:B------:R-:W-:Y:S01]  /*7440*/  F2FP.SATFINITE.E4M3.F32.PACK_AB_MERGE_C R89, RZ, R89, RZ ;  /* 0x00000059ff59723e */ /* 0x000fe200048070ff */
[----:B------:R-:W-:Y:S01]  /*7450*/  @!P5 STG.E.U8 desc[UR16][R10.64+0x8], R107 ;  /* 0x0000086b0a00d986 */ /* 0x000fe2000c101110 */
[C---:B------:R-:W-:Y:S02]  /*7460*/  ISETP.LT.OR P5, PT, R33.reuse, 0x11, !P0 ;  /* 0x000000112100780c */ /* 0x040fe400047a1670 */
[----:B------:R-:W-:Y:S01]  /*7470*/  F2FP.SATFINITE.E4M3.F32.PACK_AB_MERGE_C R23, RZ, R23, RZ ;  /* 0x00000017ff17723e */ /* 0x000fe200048070ff */
[----:B------:R-:W-:Y:S01]  /*7480*/  @!P4 STG.E.U8 desc[UR16][R6.64+0x8], R109 ;  /* 0x0000086d0600c986 */ /* 0x000fe2000c101110 */
[----:B0-----:R-:W-:Y:S02]  /*7490*/  F2FP.SATFINITE.E4M3.F32.PACK_AB_MERGE_C R5, RZ, R102, RZ ;  /* 0x00000066ff05723e */ /* 0x001fe400048070ff */
[C---:B------:R-:W-:Y:S02]  /*74a0*/  ISETP.LT.OR P4, PT, R33.reuse, 0x11, !P1 ;  /* 0x000000112100780c */ /* 0x040fe40004f81670 */
[----:B-1----:R-:W-:Y:S01]  /*74b0*/  F2FP.SATFINITE.E4M3.F32.PACK_AB_MERGE_C R13, RZ, R98, RZ ;  /* 0x00000062ff0d723e */ /* 0x002fe200048070ff */
[----:B------:R0:W-:Y:S01]  /*74c0*/  @!P6 STG.E.U8 desc[UR16][R6.64+0x9], R5 ;  /* 0x000009050600e986 */ /* 0x0001e2000c101110 */
[----:B------:R-:W-:-:S02]  /*74d0*/  ISETP.LT.OR P6, PT, R33, 0x12, !P1 ;  /* 0x000000122100780c */ /* 0x000fc40004fc1670 */
[----:B------:R-:W-:Y:S01]  /*74e0*/  F2FP.SATFINITE.E4M3.F32.PACK_AB_MERGE_C R17, RZ, R17, RZ ;  /* 0x00000011ff11723e */ /* 0x000fe200048070ff */
[----:B------:R1:W-:Y:S01]  /*74f0*/  @!P2 STG.E.U8 desc[UR16][R10.64+0x11], R13 ;  /* 0x0000110d0a00a986 */ /* 0x0003e2000c101110 */
[C---:B------:R-:W-:Y:S02]  /*7500*/  ISETP.LT.OR P2, PT, R33.reuse, 0x1a, !P0 ;  /* 0x0000001a2100780c */ /* 0x040fe40004741670 */
[----:B------:R-:W-:Y:S01]  /*7510*/  F2FP.SATFINITE.E4M3.F32.PACK_AB_MERGE_C R19, RZ, R19, RZ ;  /* 0x00000013ff13723e */ /* 0x000fe200048070ff */
[----:B------:R-:W-:Y:S01]  /*7520*/  @!P5 STG.E.U8 desc[UR16][R10.64+0x10], R105 ;  /* 0x000010690a00d986 */ /* 0x000fe2000c101110 */
[----:B------:R-:W-:Y:S02]  /*7530*/  ISETP.LT.OR P5, PT, R33, 0x19, !P0 ;  /* 0x000000192100780c */ /* 0x000fe400047a1670 */
[----:B------:R-:W-:Y:S01]  /*7540*/  F2FP.SATFINITE.E4M3.F32.PACK_AB_MERGE_C R15, RZ, R18, RZ ;  /* 0x00000012ff0f723e */ /* 0x000fe200048070ff */
[----:B------:R-:W-:Y:S01]  /*7550*/  @!P4 STG.E.U8 desc[UR16][R6.64+0x10], R103 ;  /* 0x000010670600c986 */ /* 0x000fe2000c101110 */
[----:B0-----:R-:W-:-:S02]  /*7560*/  F2FP.SATFINITE.E4M3.F32.PACK_AB_MERGE_C R5, RZ, R100, RZ ;  /* 0x00000064ff05723e */ /* 0x001fc400048070ff */
[C---:B------:R-:W-:Y:S02]  /*7570*/  ISETP.LT.OR P4, PT, R33.reuse, 0x19, !P1 ;  /* 0x000000192100780c */ /* 0x040fe40004f81670 */
[----:B-1----:R-:W-:Y:S01]  /*7580*/  F2FP.SATFINITE.E4M3.F32.PACK_AB_MERGE_C R13, RZ, R96, RZ ;  /* 0x00000060ff0d723e */ /* 0x002fe200048070ff */
[----:B------:R0:W-:Y:S01]  /*7590*/  @!P6 STG.E.U8 desc[UR16][R6.64+0x11], R5 ;  /* 0x000011050600e986 */ /* 0x0001e2000c101110 */
[----:B------:R-:W-:-:S03]  /*75a0*/  ISETP.LT.OR P6, PT, R33, 0x1a, !P1 ;  /* 0x0000001a2100780c */ /* 0x000fc60004fc1670 */
[----:B------:R1:W-:Y:S01]  /*75b0*/  @!P2 STG.E.U8 desc[UR16][R10.64+0x19], R13 ;  /* 0x0000190d0a00a986 */ /* 0x0003e2000c101110 */
[----:B------:R-:W-:-:S03]  /*75c0*/  ISETP.LT.OR P2, PT, R33, 0x22, !P0 ;  /* 0x000000222100780c */ /* 0x000fc60004741670 */
[----:B------:R-:W-:Y:S01]  /*75d0*/  @!P5 STG.E.U8 desc[UR16][R10.64+0x18], R101 ;  /* 0x000018650a00d986 */ /* 0x000fe2000c101110 */
[C---:B------:R-:W-:Y:S02]  /*75e0*/  ISETP.LT.OR P5, PT, R33.reuse, 0x21, !P0 ;  /* 0x000000212100780c */ /* 0x040fe400047a1670 */
[----:B0-----:R-:W-:Y:S01]  /*75f0*/  F2FP.SATFINITE.E4M3.F32.PACK_AB_MERGE_C R5, RZ, R94, RZ ;  /* 0x0000005eff05723e */ /* 0x001fe200048070ff */
[----:B------:R-:W-:Y:S01]  /*7600*/  @!P4 STG.E.U8 desc[UR16][R6.64+0x18], R99 ;  /* 0x000018630600c986 */ /* 0x000fe2000c101110 */
        /* <DEDUP_REMOVED lines=25> */
[C---:B------:R-:W-:Y:S02]  /*77a0*/  ISETP.LT.OR P2, PT, R33.reuse, 0x39, !P0 ;  /* 0x000000392100780c */ /* 0x040fe40004741670 */
[C---:B------:R-:W-:Y:S01]  /*77b0*/  ISETP.LT.OR P0, PT, R33.reuse, 0x3a, !P0 ;  /* 0x0000003a2100780c */ /* 0x040fe20004701670 */
[----:B------:R1:W-:Y:S01]  /*77c0*/  @!P5 STG.E.U8 desc[UR16][R10.64+0x30], R89 ;  /* 0x000030590a00d986 */ /* 0x0003e2000c101110 */
[C---:B------:R-:W-:Y:S02]  /*77d0*/  ISETP.LT.OR P5, PT, R33.reuse, 0x39, !P1 ;  /* 0x000000392100780c */ /* 0x040fe40004fa1670 */
[----:B------:R-:W-:Y:S01]  /*77e0*/  ISETP.LT.OR P1, PT, R33, 0x3a, !P1 ;  /* 0x0000003a2100780c */ /* 0x000fe20004f21670 */
[----:B------:R1:W-:Y:S01]  /*77f0*/  @!P4 STG.E.U8 desc[UR16][R6.64+0x30], R23 ;  /* 0x000030170600c986 */ /* 0x0003e2000c101110 */
[----:B0-----:R-:W-:-:S05]  /*7800*/  F2FP.SATFINITE.E4M3.F32.PACK_AB_MERGE_C R5, RZ, R20, RZ ;  /* 0x00000014ff05723e */ /* 0x001fca00048070ff */
[----:B------:R1:W-:Y:S04]  /*7810*/  @!P6 STG.E.U8 desc[UR16][R6.64+0x31], R5 ;  /* 0x000031050600e986 */ /* 0x0003e8000c101110 */
[----:B------:R1:W-:Y:S04]  /*7820*/  @!P2 STG.E.U8 desc[UR16][R10.64+0x38], R17 ;  /* 0x000038110a00a986 */ /* 0x0003e8000c101110 */
[----:B------:R1:W-:Y:S04]  /*7830*/  @!P0 STG.E.U8 desc[UR16][R10.64+0x39], R13 ;  /* 0x0000390d0a008986 */ /* 0x0003e8000c101110 */
[----:B------:R1:W-:Y:S04]  /*7840*/  @!P5 STG.E.U8 desc[UR16][R6.64+0x38], R19 ;  /* 0x000038130600d986 */ /* 0x0003e8000c101110 */
[----:B------:R1:W-:Y:S02]  /*7850*/  @!P1 STG.E.U8 desc[UR16][R6.64+0x39], R15 ;  /* 0x0000390f06009986 */ /* 0x0003e4000c101110 */
.L_x_162:
[----:B------:R-:W-:Y:S05]  /*7860*/  BSYNC B0 ;  /* 0x0000000000007941 */ /* 0x000fea0003800000 */
.L_x_32:
[----:B------:R-:W-:Y:S01]  /*7870*/  ULDC UR6, c[0x0][0xc] ;  /* 0x0000030000067ab9 */ /* 0x000fe20000000800 */
[----:B------:R-:W-:Y:S01]  /*7880*/  ULDC UR7, c[0x0][0x10] ;  /* 0x0000040000077ab9 */ /* 0x000fe20000000800 */
[----:B01---5:R-:W0:Y:S01]  /*7890*/  LDC R5, c[0x0][0x14] ;  /* 0x00000500ff057b82 */ /* 0x023e220000000800 */
[----:B------:R-:W-:Y:S01]  /*78a0*/  UIMAD.WIDE.U32 UR6, UR6, UR7, URZ ;  /* 0x00000007060672a5 */ /* 0x000fe2000f8e003f */
[----:B------:R-:W-:Y:S01]  /*78b0*/  PRMT R6, RZ, 0x7610, R6 ;  /* 0x00007610ff067816 */ /* 0x000fe20000000006 */
[----:B------:R-:W-:-:S04]  /*78c0*/  IMAD.MOV.U32 R7, RZ, RZ, -0x1 ;  /* 0xffffffffff077424 */ /* 0x000fc800078e00ff */
[----:B0-----:R-:W-:-:S04]  /*78d0*/  IMAD.WIDE.U32 R2, R5, UR6, R2 ;  /* 0x0000000605027c25 */ /* 0x001fc8000f8e0002 */
[----:B------:R-:W-:Y:S01]  /*78e0*/  IMAD R5, R5, UR7, RZ ;  /* 0x0000000705057c24 */ /* 0x000fe2000f8e02ff */
[----:B------:R-:W-:Y:S02]  /*78f0*/  ULDC.64 UR6, c[0x0][0x650] ;  /* 0x0001940000067ab9 */ /* 0x000fe40000000a00 */
[----:B------:R-:W-:Y:S01]  /*7900*/  ISETP.GE.U32.AND P0, PT, R2, UR6, PT ;  /* 0x0000000602007c0c */ /* 0x000fe2000bf06070 */
[----:B------:R-:W-:Y:S02]  /*7910*/  IMAD.IADD R3, R3, 0x1, R5 ;  /* 0x0000000103037824 */ /* 0x000fe400078e0205 */
[----:B------:R-:W-:-:S03]  /*7920*/  IMAD.MOV.U32 R5, RZ, RZ, -0x1 ;  /* 0xffffffffff057424 */ /* 0x000fc600078e00ff */
[----:B------:R-:W-:-:S13]  /*7930*/  ISETP.GE.U32.AND.EX P0, PT, R3, UR7, PT, P0 ;  /* 0x0000000703007c0c */ /* 0x000fda000bf06100 */
[----:B------:R-:W-:Y:S05]  /*7940*/  @P0 BRA `(.L_x_163) ;  /* 0x0000000400600947 */ /* 0x000fea0003800000 */
[----:B------:R-:W0:Y:S01]  /*7950*/  S2R R20, SR_CTAID.X ;  /* 0x0000000000147919 */ /* 0x000e220000002500 */
[----:B------:R-:W1:Y:S01]  /*7960*/  LDC.64 R14, c[0x0][0x628] ;  /* 0x00018a00ff0e7b82 */ /* 0x000e620000000a00 */
[----:B------:R-:W-:Y:S01]  /*7970*/  ULDC UR6, c[0x0][0x150] ;  /* 0x0000540000067ab9 */ /* 0x000fe20000000800 */
[----:B--234-:R-:W-:Y:S01]  /*7980*/  IMAD.MOV.U32 R12, RZ, RZ, R2 ;  /* 0x000000ffff0c7224 */ /* 0x01cfe200078e0002 */
[----:B------:R-:W2:Y:S01]  /*7990*/  S2R R22, SR_CTAID.Y ;  /* 0x0000000000167919 */ /* 0x000ea20000002600 */
[----:B------:R-:W-:-:S04]  /*79a0*/  IMAD.MOV.U32 R13, RZ, RZ, R3 ;  /* 0x000000ffff0d7224 */ /* 0x000fc800078e0003 */
[----:B------:R-:W3:Y:S08]  /*79b0*/  LDC R23, c[0x0][0x144] ;  /* 0x00005100ff177b82 */ /* 0x000ef00000000800 */
[----:B------:R-:W4:Y:S08]  /*79c0*/  LDC R16, c[0x0][0x630] ;  /* 0x00018c00ff107b82 */ /* 0x000f300000000800 */
[----:B------:R-:W2:Y:S01]  /*79d0*/  LDC.64 R18, c[0x0][0x620] ;  /* 0x00018800ff127b82 */ /* 0x000ea20000000a00 */
[----:B-1----:R-:W-:-:S04]  /*79e0*/  ISETP.NE.U32.AND P0, PT, R14, RZ, PT ;  /* 0x000000ff0e00720c */ /* 0x002fc80003f05070 */
[----:B------:R-:W-:Y:S02]  /*79f0*/  ISETP.NE.AND.EX P0, PT, R15, RZ, PT, P0 ;  /* 0x000000ff0f00720c */ /* 0x000fe40003f05300 */
[----:B0-----:R-:W-:-:S05]  /*7a00*/  I2FP.F32.U32 R5, R20 ;  /* 0x0000001400057245 */ /* 0x001fca0000201000 */
[----:B------:R-:W-:-:S04]  /*7a10*/  FMUL R5, R5, UR6 ;  /* 0x0000000605057c20 */ /* 0x000fc80008400000 */
[----:B------:R0:W1:Y:S02]  /*7a20*/  F2I.U32.TRUNC.NTZ R21, R5 ;  /* 0x0000000500157305 */ /* 0x000064000020f000 */
[----:B---34-:R-:W-:Y:S05]  /*7a30*/  @!P0 BRA `(.L_x_164) ;  /* 0x0000000000288947 */ /* 0x018fea0003800000 */
[----:B0-----:R-:W0:Y:S02]  /*7a40*/  LDC R5, c[0x0][0x634] ;  /* 0x00018d00ff057b82 */ /* 0x001e240000000800 */
        /* <DEDUP_REMOVED lines=9> */
.L_x_164:
[-CC-:B------:R-:W-:Y:S01]  /*7ae0*/  SHF.R.U64 R17, R12, R16.reuse, R13.reuse ;  /* 0x000000100c117219 */ /* 0x180fe2000000120d */
[----:B------:R-:W3:Y:S01]  /*7af0*/  LDC.64 R28, c[0x0][0x640] ;  /* 0x00019000ff1c7b82 */ /* 0x000ee20000000a00 */
[----:B0-----:R-:W-:Y:S01]  /*7b00*/  SHF.R.U32.HI R5, RZ, R16, R13 ;  /* 0x00000010ff057219 */ /* 0x001fe2000001160d */
[----:B-1----:R-:W-:Y:S01]  /*7b10*/  IMAD.MOV R21, RZ, RZ, -R21 ;  /* 0x000000ffff157224 */ /* 0x002fe200078e0a15 */
[----:B------:R-:W-:Y:S01]  /*7b20*/  IADD3 R11, P0, RZ, -R17, RZ ;  /* 0x80000011ff0b7210 */ /* 0x000fe20007f1e0ff */
[----:B------:R-:W-:Y:S02]  /*7b30*/  ULDC UR6, c[0x0][0x154] ;  /* 0x0000550000067ab9 */ /* 0x000fe40000000800 */
[----:B------:R-:W-:Y:S02]  /*7b40*/  IMAD R23, R23, R21, R20 ;  /* 0x0000001517177224 */ /* 0x000fe400078e0214 */
[----:B------:R-:W0:Y:S01]  /*7b50*/  LDC R12, c[0x0][0x618] ;  /* 0x00018600ff0c7b82 */ /* 0x000e220000000800 */
[----:B------:R-:W-:-:S02]  /*7b60*/  IMAD.X R5, RZ, RZ, ~R5, P0 ;  /* 0x000000ffff057224 */ /* 0x000fc400000e0e05 */
[----:B--2---:R-:W-:-:S04]  /*7b70*/  IMAD.WIDE.U32 R6, R11, R18, R2 ;  /* 0x000000120b067225 */ /* 0x004fc800078e0002 */
[----:B------:R-:W-:Y:S01]  /*7b80*/  IMAD R10, R5, R18, RZ ;  /* 0x00000012050a7224 */ /* 0x000fe200078e02ff */
[----:B------:R-:W1:Y:S03]  /*7b90*/  LDC R24, c[0x0][0x608] ;  /* 0x00018200ff187b82 */ /* 0x000e660000000800 */
[----:B------:R-:W-:Y:S02]  /*7ba0*/  IMAD R5, R11, R19, R10 ;  /* 0x000000130b057224 */ /* 0x000fe400078e020a */
[----:B------:R-:W-:Y:S02]  /*7bb0*/  IMAD.MOV.U32 R11, RZ, RZ, 0x1 ;  /* 0x00000001ff0b7424 */ /* 0x000fe400078e00ff */
[----:B------:R-:W-:Y:S01]  /*7bc0*/  IMAD.IADD R5, R7, 0x1, R5 ;  /* 0x0000000107057824 */ /* 0x000fe200078e0205 */
[----:B------:R-:W2:Y:S01]  /*7bd0*/  LDC R26, c[0x0][0x658] ;  /* 0x00019600ff1a7b82 */ /* 0x000ea20000000800 */
[----:B------:R-:W-:-:S02]  /*7be0*/  I2FP.F32.U32 R7, R22 ;  /* 0x0000001600077245 */ /* 0x000fc40000201000 */
[----:B---3--:R-:W-:-:S03]  /*7bf0*/  ISETP.NE.U32.AND P0, PT, R28, RZ, PT ;  /* 0x000000ff1c00720c */ /* 0x008fc60003f05070 */
[----:B------:R-:W-:Y:S01]  /*7c00*/  FMUL R10, R7, UR6 ;  /* 0x00000006070a7c20 */ /* 0x000fe20008400000 */
[----:B------:R-:W-:Y:S01]  /*7c10*/  ISETP.NE.AND.EX P0, PT, R29, RZ, PT, P0 ;  /* 0x000000ff1d00720c */ /* 0x000fe20003f05300 */
[----:B------:R-:W3:Y:S01]  /*7c20*/  LDC R21, c[0x0][0x148] ;  /* 0x00005200ff157b82 */ /* 0x000ee20000000800 */
[-CC-:B0-----:R-:W-:Y:S01]  /*7c30*/  SHF.R.U64 R16, R6, R12.reuse, R5.reuse ;  /* 0x0000000c06107219 */ /* 0x181fe20000001205 */
[----:B------:R0:W4:Y:S01]  /*7c40*/  F2I.U32.TRUNC.NTZ R18, R10 ;  /* 0x0000000a00127305 */ /* 0x000122000020f000 */
[----:B------:R-:W-:Y:S01]  /*7c50*/  SHF.R.U32.HI R5, RZ, R12, R5 ;  /* 0x0000000cff057219 */ /* 0x000fe20000011605 */
[----:B------:R-:W-:-:S04]  /*7c60*/  IMAD.MOV.U32 R7, RZ, RZ, -0x1 ;  /* 0xffffffffff077424 */ /* 0x000fc800078e00ff */
[----:B------:R-:W0:Y:S01]  /*7c70*/  LDC R20, c[0x0][0x600] ;  /* 0x00018000ff147b82 */ /* 0x000e220000000800 */
[-CC-:B-1----:R-:W-:Y:S02]  /*7c80*/  SHF.R.U64 R14, R16, R24.reuse, R5.reuse ;  /* 0x00000018100e7219 */ /* 0x182fe40000001205 */
[----:B------:R-:W-:-:S05]  /*7c90*/  SHF.R.U32.HI R5, RZ, R24, R5 ;  /* 0x00000018ff057219 */ /* 0x000fca0000011605 */
[----:B------:R-:W1:Y:S01]  /*7ca0*/  LDC R27, c[0x0][0x648] ;  /* 0x00019200ff1b7b82 */ /* 0x000e620000000800 */
[-C--:B--2---:R-:W-:Y:S02]  /*7cb0*/  SHF.L.U32 R6, R7, R26.reuse, RZ ;  /* 0x0000001a07067219 */ /* 0x084fe400000006ff */
[-CC-:B------:R-:W-:Y:S02]  /*7cc0*/  SHF.R.U64 R19, R14, R26.reuse, R5.reuse ;  /* 0x0000001a0e137219 */ /* 0x180fe40000001205 */
[----:B------:R-:W-:Y:S02]  /*7cd0*/  SHF.R.U32.HI R7, RZ, R26, R5 ;  /* 0x0000001aff077219 */ /* 0x000fe40000011605 */
[----:B------:R-:W-:Y:S01]  /*7ce0*/  LOP3.LUT R25, RZ, R6, RZ, 0x33, !PT ;  /* 0x00000006ff197212 */ /* 0x000fe200078e33ff */
[----:B------:R-:W2:Y:S01]  /*7cf0*/  LDC R30, c[0x0][0x638] ;  /* 0x00018e00ff1e7b82 */ /* 0x000ea20000000800 */
[----:B------:R-:W-:Y:S01]  /*7d00*/  SHF.L.U32 R26, R11, R26, RZ ;  /* 0x0000001a0b1a7219 */ /* 0x000fe200000006ff */
[----:B------:R-:W-:-:S06]  /*7d10*/  IMAD.MOV.U32 R6, RZ, RZ, R19 ;  /* 0x000000ffff067224 */ /* 0x000fcc00078e0013 */
[----:B------:R-:W0:Y:S01]  /*7d20*/  LDC R31, c[0x0][0x610] ;  /* 0x00018400ff1f7b82 */ /* 0x000e220000000800 */
[----:B----4-:R-:W-:Y:S05]  /*7d30*/  @!P0 BRA `(.L_x_165) ;  /* 0x0000000000288947 */ /* 0x010fea0003800000 */
[----:B------:R-:W4:Y:S02]  /*7d40*/  LDC R6, c[0x0][0x64c] ;  /* 0x00019300ff067b82 */ /* 0x000f240000000800 */
[----:B----4-:R-:W-:-:S05]  /*7d50*/  IADD3 R5, P0, R19, R6, RZ ;  /* 0x0000000613057210 */ /* 0x010fca0007f1e0ff */
[----:B------:R-:W-:-:S04]  /*7d60*/  IMAD.X R15, RZ, RZ, R7, P0 ;  /* 0x000000ffff0f7224 */ /* 0x000fc800000e0607 */
[----:B------:R-:W-:-:S04]  /*7d70*/  IMAD.WIDE.U32 R6, R15, R28, RZ ;  /* 0x0000001c0f067225 */ /* 0x000fc800078e00ff */
[----:B0-----:R-:W-:-:S04]  /*7d80*/  IMAD.WIDE.U32 R10, P0, R5, R29, R6 ;  /* 0x0000001d050a7225 */ /* 0x001fc80007800006 */
[----:B------:R-:W-:-:S04]  /*7d90*/  IMAD.WIDE.U32 R6, R5, R28, RZ ;  /* 0x0000001c05067225 */ /* 0x000fc800078e00ff */
[----:B------:R-:W-:Y:S01]  /*7da0*/  IMAD.X R13, RZ, RZ, RZ, P0 ;  /* 0x000000ffff0d7224 */ /* 0x000fe200000e06ff */
[----:B------:R-:W-:Y:S01]  /*7db0*/  IADD3 RZ, P0, R7, R10, RZ ;  /* 0x0000000a07ff7210 */ /* 0x000fe20007f1e0ff */
[----:B------:R-:W-:-:S04]  /*7dc0*/  IMAD.MOV.U32 R12, RZ, RZ, R11 ;  /* 0x000000ffff0c7224 */ /* 0x000fc800078e000b */
[----:B------:R-:W-:-:S08]  /*7dd0*/  IMAD.WIDE.U32.X R6, R15, R29, R12, P0 ;  /* 0x0000001d0f067225 */ /* 0x000fd000000e040c */
.L_x_165:
[----:B-1----:R-:W-:Y:S01]  /*7de0*/  SHF.R.U64 R5, R6, R27, R7 ;  /* 0x0000001b06057219 */ /* 0x002fe20000001207 */
[----:B0-----:R-:W-:Y:S01]  /*7df0*/  VIADD R7, R20, 0xffffffff ;  /* 0xffffffff14077836 */ /* 0x001fe20000000000 */
[----:B------:R-:W-:Y:S01]  /*7e00*/  LOP3.LUT R32, R14, R25, RZ, 0xc0, !PT ;  /* 0x000000190e207212 */ /* 0x000fe200078ec0ff */
[----:B------:R-:W-:Y:S02]  /*7e10*/  IMAD.MOV R18, RZ, RZ, -R18 ;  /* 0x000000ffff127224 */ /* 0x000fe400078e0a12 */
[----:B------:R-:W-:Y:S01]  /*7e20*/  IMAD.MOV R6, RZ, RZ, -R5 ;  /* 0x000000ffff067224 */ /* 0x000fe200078e0a05 */
[----:B------:R-:W-:Y:S01]  /*7e30*/  LOP3.LUT R16, R16, R7, RZ, 0xc0, !PT ;  /* 0x0000000710107212 */ /* 0x000fe200078ec0ff */
[----:B------:R-:W-:Y:S02]  /*7e40*/  IMAD R32, R26, R5, R32 ;  /* 0x000000051a207224 */ /* 0x000fe400078e0220 */
[----:B---3--:R-:W-:Y:S02]  /*7e50*/  @P3 IMAD R23, R21, R18, R22 ;  /* 0x0000001215173224 */ /* 0x008fe400078e0216 */
[----:B--2---:R-:W-:-:S02]  /*7e60*/  IMAD R5, R6, R30, R19 ;  /* 0x0000001e06057224 */ /* 0x004fc400078e0213 */
[----:B------:R-:W-:Y:S02]  /*7e70*/  IMAD R32, R32, R31, R23 ;  /* 0x0000001f20207224 */ /* 0x000fe400078e0217 */
[----:B------:R-:W-:Y:S02]  /*7e80*/  IMAD R5, R5, R20, R16 ;  /* 0x0000001405057224 */ /* 0x000fe400078e0210 */
[----:B------:R-:W-:-:S03]  /*7e90*/  IMAD.MOV.U32 R6, RZ, RZ, 0x1 ;  /* 0x00000001ff067424 */ /* 0x000fc600078e00ff */
[----:B------:R-:W-:Y:S02]  /*7ea0*/  SEL R7, R5, R32, !P3 ;  /* 0x0000002005077207 */ /* 0x000fe40005800000 */
[----:B------:R-:W-:Y:S01]  /*7eb0*/  SEL R32, R32, R5, !P3 ;  /* 0x0000000520207207 */ /* 0x000fe20005800000 */
[----:B------:R-:W-:-:S07]  /*7ec0*/  IMAD.MOV.U32 R5, RZ, RZ, R17 ;  /* 0x000000ffff057224 */ /* 0x000fce00078e0011 */
.L_x_163:
[----:B------:R-:W-:Y:S01]  /*7ed0*/  LOP3.LUT P0, RZ, R6, 0xff, RZ, 0xc0, !PT ;  /* 0x000000ff06ff7812 */ /* 0x000fe2000780c0ff */
[----:B------:R-:W-:-:S12]  /*7ee0*/  IMAD.MOV.U32 R6, RZ, RZ, R32 ;  /* 0x000000ffff067224 */ /* 0x000fd800078e0020 */
[----:B------:R-:W-:Y:S05]  /*7ef0*/  @P0 BRA `(.L_x_166) ;  /* 0xffffff9000a40947 */ /* 0x000fea000383ffff */
[----:B------:R-:W-:Y:S05]  /*7f00*/  EXIT ;  /* 0x000000000000794d */ /* 0x000fea0003800000 */
.L_x_4:
[----:B0-----:R-:W-:Y:S01]  /*7f10*/  ULDC.64 UR4, c[0x0][0x650] ;  /* 0x0001940000047ab9 */ /* 0x001fe20000000a00 */
        /* <DEDUP_REMOVED lines=25> */
.L_x_168:
[--C-:B------:R-:W-:Y:S01]  /*80b0*/  SHF.R.U64 R16, R14, R18, R15.reuse ;  /* 0x000000120e107219 */ /* 0x100fe2000000120f */
[----:B------:R-:W0:Y:S01]  /*80c0*/  LDC R22, c[0x0][0x618] ;  /* 0x00018600ff167b82 */ /* 0x000e220000000800 */
[----:B------:R-:W-:Y:S01]  /*80d0*/  I2FP.F32.U32 R7, R8 ;  /* 0x0000000800077245 */ /* 0x000fe20000201000 */
[----:B------:R-:W-:Y:S01]  /*80e0*/  ULDC UR4, c[0x0][0x150] ;  /* 0x0000540000047ab9 */ /* 0x000fe20000000800 */
[----:B------:R-:W-:Y:S02]  /*80f0*/  SHF.R.U32.HI R6, RZ, R18, R15 ;  /* 0x00000012ff067219 */ /* 0x000fe4000001160f */
[----:B------:R-:W-:Y:S01]  /*8100*/  IADD3 R9, P0, RZ, -R16, RZ ;  /* 0x80000010ff097210 */ /* 0x000fe20007f1e0ff */
[----:B------:R-:W-:Y:S01]  /*8110*/  FMUL R13, R7, UR4 ;  /* 0x00000004070d7c20 */ /* 0x000fe20008400000 */
[----:B------:R-:W-:Y:S01]  /*8120*/  ULDC UR4, c[0x0][0x154] ;  /* 0x0000550000047ab9 */ /* 0x000fe20000000800 */
[----:B------:R-:W1:Y:S02]  /*8130*/  LDC.64 R24, c[0x0][0x640] ;  /* 0x00019000ff187b82 */ /* 0x000e640000000a00 */
[----:B------:R-:W-:-:S02]  /*8140*/  IMAD.X R11, RZ, RZ, ~R6, P0 ;  /* 0x000000ffff0b7224 */ /* 0x000fc400000e0e06 */
[----:B------:R-:W2:Y:S01]  /*8150*/  F2I.U32.TRUNC.NTZ R13, R13 ;  /* 0x0000000d000d7305 */ /* 0x000ea2000020f000 */
[----:B------:R-:W-:-:S03]  /*8160*/  IMAD.WIDE.U32 R6, R9, R20, R2 ;  /* 0x0000001409067225 */ /* 0x000fc600078e0002 */
[----:B------:R-:W3:Y:S01]  /*8170*/  LDC R15, c[0x0][0x144] ;  /* 0x00005100ff0f7b82 */ /* 0x000ee20000000800 */
[----:B------:R-:W-:-:S04]  /*8180*/  IMAD R12, R11, R20, RZ ;  /* 0x000000140b0c7224 */ /* 0x000fc800078e02ff */
[----:B------:R-:W-:Y:S02]  /*8190*/  IMAD R9, R9, R21, R12 ;  /* 0x0000001509097224 */ /* 0x000fe400078e020c */
[----:B------:R-:W-:Y:S01]  /*81a0*/  IMAD.MOV.U32 R12, RZ, RZ, -0x1 ;  /* 0xffffffffff0c7424 */ /* 0x000fe200078e00ff */
[----:B------:R-:W4:Y:S01]  /*81b0*/  LDC R18, c[0x0][0x608] ;  /* 0x00018200ff127b82 */ /* 0x000f220000000800 */
[----:B------:R-:W-:Y:S01]  /*81c0*/  IMAD.IADD R7, R7, 0x1, R9 ;  /* 0x0000000107077824 */ /* 0x000fe200078e0209 */
[----:B------:R-:W-:-:S04]  /*81d0*/  I2FP.F32.U32 R9, R10 ;  /* 0x0000000a00097245 */ /* 0x000fc80000201000 */
[-C--:B0-----:R-:W-:Y:S01]  /*81e0*/  SHF.R.U64 R14, R6, R22.reuse, R7 ;  /* 0x00000016060e7219 */ /* 0x081fe20000001207 */
[----:B--2---:R-:W-:Y:S01]  /*81f0*/  IMAD.MOV R6, RZ, RZ, -R13 ;  /* 0x000000ffff067224 */ /* 0x004fe200078e0a0d */
[----:B------:R-:W0:Y:S01]  /*8200*/  LDC R11, c[0x0][0x658] ;  /* 0x00019600ff0b7b82 */ /* 0x000e220000000800 */
[----:B-1----:R-:W-:Y:S01]  /*8210*/  ISETP.NE.U32.AND P0, PT, R24, RZ, PT ;  /* 0x000000ff1800720c */ /* 0x002fe20003f05070 */
[----:B------:R-:W-:Y:S01]  /*8220*/  FMUL R9, R9, UR4 ;  /* 0x0000000409097c20 */ /* 0x000fe20008400000 */
[----:B------:R-:W-:Y:S02]  /*8230*/  SHF.R.U32.HI R7, RZ, R22, R7 ;  /* 0x00000016ff077219 */ /* 0x000fe40000011607 */
[----:B------:R-:W-:-:S03]  /*8240*/  ISETP.NE.AND.EX P0, PT, R25, RZ, PT, P0 ;  /* 0x000000ff1900720c */ /* 0x000fc60003f05300 */
[----:B------:R-:W1:Y:S01]  /*8250*/  LDC R21, c[0x0][0x148] ;  /* 0x00005200ff157b82 */ /* 0x000e620000000800 */
[----:B---3--:R-:W-:Y:S02]  /*8260*/  IMAD R22, R15, R6, R8 ;  /* 0x000000060f167224 */ /* 0x008fe400078e0208 */
[----:B------:R-:W-:-:S05]  /*8270*/  IMAD.MOV.U32 R8, RZ, RZ, 0x1 ;  /* 0x00000001ff087424 */ /* 0x000fca00078e00ff */
[----:B------:R-:W2:Y:S01]  /*8280*/  LDC R20, c[0x0][0x600] ;  /* 0x00018000ff147b82 */ /* 0x000ea20000000800 */
[-CC-:B----4-:R-:W-:Y:S02]  /*8290*/  SHF.R.U64 R17, R14, R18.reuse, R7.reuse ;  /* 0x000000120e117219 */ /* 0x190fe40000001207 */
[----:B------:R-:W-:Y:S02]  /*82a0*/  SHF.R.U32.HI R6, RZ, R18, R7 ;  /* 0x00000012ff067219 */ /* 0x000fe40000011607 */
[----:B------:R3:W4:Y:S03]  /*82b0*/  F2I.U32.TRUNC.NTZ R18, R9 ;  /* 0x0000000900127305 */ /* 0x000726000020f000 */
[----:B------:R-:W1:Y:S01]  /*82c0*/  LDC R23, c[0x0][0x648] ;  /* 0x00019200ff177b82 */ /* 0x000e620000000800 */
[-C--:B0-----:R-:W-:Y:S02]  /*82d0*/  SHF.R.U64 R19, R17, R11.reuse, R6 ;  /* 0x0000000b11137219 */ /* 0x081fe40000001206 */
[----:B------:R-:W-:-:S02]  /*82e0*/  SHF.L.U32 R12, R12, R11, RZ ;  /* 0x0000000b0c0c7219 */ /* 0x000fc400000006ff */
[-C--:B------:R-:W-:Y:S01]  /*82f0*/  SHF.R.U32.HI R7, RZ, R11.reuse, R6 ;  /* 0x0000000bff077219 */ /* 0x080fe20000011606 */
[----:B------:R-:W-:Y:S01]  /*8300*/  IMAD.MOV.U32 R6, RZ, RZ, R19 ;  /* 0x000000ffff067224 */ /* 0x000fe200078e0013 */
[----:B------:R-:W-:Y:S01]  /*8310*/  SHF.L.U32 R27, R8, R11, RZ ;  /* 0x0000000b081b7219 */ /* 0x000fe200000006ff */
[----:B------:R-:W0:Y:S01]  /*8320*/  LDC R26, c[0x0][0x638] ;  /* 0x00018e00ff1a7b82 */ /* 0x000e220000000800 */
[----:B------:R-:W-:-:S07]  /*8330*/  LOP3.LUT R28, RZ, R12, RZ, 0x33, !PT ;  /* 0x0000000cff1c7212 */ /* 0x000fce00078e33ff */
[----:B------:R-:W0:Y:S01]  /*8340*/  LDC R29, c[0x0][0x610] ;  /* 0x00018400ff1d7b82 */ /* 0x000e220000000800 */
[----:B---34-:R-:W-:Y:S05]  /*8350*/  @!P0 BRA `(.L_x_169) ;  /* 0x0000000000288947 */ /* 0x018fea0003800000 */
        /* <DEDUP_REMOVED lines=10> */
.L_x_169:
[----:B-1----:R-:W-:Y:S01]  /*8400*/  SHF.R.U64 R7, R6, R23, R7 ;  /* 0x0000001706077219 */ /* 0x002fe20000001207 */
[----:B--2---:R-:W-:Y:S01]  /*8410*/  VIADD R9, R20, 0xffffffff ;  /* 0xffffffff14097836 */ /* 0x004fe20000000000 */
[----:B------:R-:W-:Y:S01]  /*8420*/  LOP3.LUT R6, R17, R28, RZ, 0xc0, !PT ;  /* 0x0000001c11067212 */ /* 0x000fe200078ec0ff */
[----:B------:R-:W-:Y:S02]  /*8430*/  IMAD.MOV R18, RZ, RZ, -R18 ;  /* 0x000000ffff127224 */ /* 0x000fe400078e0a12 */
[----:B------:R-:W-:Y:S02]  /*8440*/  IMAD.MOV R8, RZ, RZ, -R7 ;  /* 0x000000ffff087224 */ /* 0x000fe400078e0a07 */
[----:B------:R-:W-:Y:S01]  /*8450*/  IMAD R11, R27, R7, R6 ;  /* 0x000000071b0b7224 */ /* 0x000fe200078e0206 */
[----:B------:R-:W-:Y:S01]  /*8460*/  LOP3.LUT R7, R14, R9, RZ, 0xc0, !PT ;  /* 0x000000090e077212 */ /* 0x000fe200078ec0ff */
[----:B------:R-:W-:Y:S02]  /*8470*/  @P3 IMAD R22, R21, R18, R10 ;  /* 0x0000001215163224 */ /* 0x000fe400078e020a */
[----:B0-----:R-:W-:-:S02]  /*8480*/  IMAD R6, R8, R26, R19 ;  /* 0x0000001a08067224 */ /* 0x001fc400078e0213 */
[----:B------:R-:W-:Y:S02]  /*8490*/  IMAD R11, R11, R29, R22 ;  /* 0x0000001d0b0b7224 */ /* 0x000fe400078e0216 */
[----:B------:R-:W-:Y:S02]  /*84a0*/  IMAD R6, R6, R20, R7 ;  /* 0x0000001406067224 */ /* 0x000fe400078e0207 */
[----:B------:R-:W-:-:S03]  /*84b0*/  IMAD.MOV.U32 R8, RZ, RZ, 0x1 ;  /* 0x00000001ff087424 */ /* 0x000fc600078e00ff */
[----:B------:R-:W-:Y:S02]  /*84c0*/  SEL R14, R6, R11, !P3 ;  /* 0x0000000b060e7207 */ /* 0x000fe40005800000 */
[----:B------:R-:W-:Y:S01]  /*84d0*/  SEL R11, R11, R6, !P3 ;  /* 0x000000060b0b7207 */ /* 0x000fe20005800000 */
[----:B------:R-:W-:Y:S01]  /*84e0*/  IMAD.MOV.U32 R6, RZ, RZ, R16 ;  /* 0x000000ffff067224 */ /* 0x000fe200078e0010 */
[----:B------:R-:W-:-:S07]  /*84f0*/  PRMT R7, R8, 0x7610, R7 ;  /* 0x0000761008077816 */ /* 0x000fce0000000007 */
.L_x_167:
[----:B------:R-:W-:-:S08]  /*8500*/  NOP ;  /* 0x0000000000007918 */ /* 0x000fd00000000000 */
[----:B------:R-:W0:-:S00]  /*8510*/  USETMAXREG.DEALLOC.CTAPOOL 0x28 ;  /* 0x00000028000079c8 */ /* 0x000e0000080e0500 */
[----:B0-----:R-:W-:-:S13]  /*8520*/  ISETP.NE.AND P0, PT, R5, RZ, PT ;  /* 0x000000ff0500720c */ /* 0x001fda0003f05270 */
[----:B------:R-:W-:Y:S05]  /*8530*/  @P0 EXIT ;  /* 0x000000000000094d */ /* 0x000fea0003800000 */
[----:B------:R-:W-:Y:S01]  /*8540*/  LOP3.LUT P0, RZ, R7, 0xff, RZ, 0xc0, !PT ;  /* 0x000000ff07ff7812 */ /* 0x000fe2000780c0ff */
[----:B------:R-:W-:Y:S02]  /*8550*/  IMAD.MOV.U32 R5, RZ, RZ, 0x1 ;  /* 0x00000001ff057424 */ /* 0x000fe400078e00ff */
[----:B------:R-:W-:-:S10]  /*8560*/  IMAD.MOV.U32 R13, RZ, RZ, RZ ;  /* 0x000000ffff0d7224 */ /* 0x000fd400078e00ff */
[----:B------:R-:W-:Y:S05]  /*8570*/  @!P0 BRA `(.L_x_170) ;  /* 0x0000000c00308947 */ /* 0x000fea0003800000 */
[----:B------:R-:W0:Y:S01]  /*8580*/  LDC R5, c[0x0][0x28c] ;  /* 0x0000a300ff057b82 */ /* 0x000e220000000800 */
[----:B------:R-:W-:Y:S01]  /*8590*/  ULDC UR5, c[0x0][0x600] ;  /* 0x0001800000057ab9 */ /* 0x000fe20000000800 */
[----:B------:R-:W-:Y:S01]  /*85a0*/  ULDC UR4, c[0x0][0xc] ;  /* 0x0000030000047ab9 */ /* 0x000fe20000000800 */
[----:B------:R-:W-:Y:S01]  /*85b0*/  UIADD3 UR16, UR5, -0x1, URZ ;  /* 0xffffffff05107890 */ /* 0x000fe2000fffe03f */
[C---:B------:R-:W-:Y:S01]  /*85c0*/  LOP3.LUT P2, RZ, R0.reuse, 0x7f, RZ, 0xc0, !PT ;  /* 0x0000007f00ff7812 */ /* 0x040fe2000784c0ff */
[----:B------:R-:W-:Y:S01]  /*85d0*/  ULDC UR6, c[0x0][0x658] ;  /* 0x0001960000067ab9 */ /* 0x000fe20000000800 */
[----:B------:R-:W-:Y:S01]  /*85e0*/  ULDC UR5, c[0x0][0x10] ;  /* 0x0000040000057ab9 */ /* 0x000fe20000000800 */
[----:B------:R-:W-:Y:S01]  /*85f0*/  UMOV UR7, 0xffffffff ;  /* 0xffffffff00077882 */ /* 0x000fe20000000000 */
[----:B------:R-:W-:Y:S01]  /*8600*/  UMOV UR8, 0x1 ;  /* 0x0000000100087882 */ /* 0x000fe20000000000 */
[----:B------:R-:W-:Y:S01]  /*8610*/  UIMAD.WIDE.U32 UR4, UR4, UR5, URZ ;  /* 0x00000005040472a5 */ /* 0x000fe2000f8e003f */
[----:B------:R-:W-:Y:S01]  /*8620*/  LOP3.LUT P0, RZ, R0, 0x1f, RZ, 0xc0, !PT ;  /* 0x0000001f00ff7812 */ /* 0x000fe2000780c0ff */
[----:B------:R-:W-:Y:S01]  /*8630*/  USHF.L.U32 UR7, UR7, UR6, URZ ;  /* 0x0000000607077299 */ /* 0x000fe2000800063f */
[----:B------:R-:W-:Y:S01]  /*8640*/  BSSY B0, `(.L_x_170) ;  /* 0x00000bf000007945 */ /* 0x000fe20003800000 */
[----:B------:R-:W-:Y:S01]  /*8650*/  USHF.L.U32 UR18, UR8, UR6, URZ ;  /* 0x0000000608127299 */ /* 0x000fe2000800063f */
[----:B------:R-:W-:Y:S01]  /*8660*/  IMAD.MOV.U32 R15, RZ, RZ, 0x1 ;  /* 0x00000001ff0f7424 */ /* 0x000fe200078e00ff */
[----:B------:R-:W-:Y:S01]  /*8670*/  LOP3.LUT R16, R4, 0x2, RZ, 0xfc, !PT ;  /* 0x0000000204107812 */ /* 0x000fe200078efcff */
[----:B------:R-:W-:Y:S01]  /*8680*/  ULDC UR6, c[0x0][0x14] ;  /* 0x0000050000067ab9 */ /* 0x000fe20000000800 */
[----:B------:R-:W-:Y:S01]  /*8690*/  PLOP3.LUT P0, PT, P0, P2, PT, 0x8a, 0x0 ;  /* 0x000000000000781c */ /* 0x000fe20000705172 */
[----:B------:R-:W-:Y:S01]  /*86a0*/  UIMAD.WIDE.U32 UR20, UR4, UR6, URZ ;  /* 0x00000006041472a5 */ /* 0x000fe2000f8e003f */
[----:B------:R-:W-:Y:S01]  /*86b0*/  IMAD.MOV.U32 R13, RZ, RZ, RZ ;  /* 0x000000ffff0d7224 */ /* 0x000fe200078e00ff */
[----:B------:R-:W-:-:S02]  /*86c0*/  UIMAD UR13, UR5, UR6, URZ ;  /* 0x00000006050d72a4 */ /* 0x000fc4000f8e023f */
[----:B------:R-:W-:Y:S01]  /*86d0*/  ULOP3.LUT UR17, URZ, UR7, URZ, 0x33, !UPT ;  /* 0x000000073f117292 */ /* 0x000fe2000f8e333f */
[----:B0-----:R-:W-:Y:S01]  /*86e0*/  VIADD R5, R5, 0x1f ;  /* 0x0000001f05057836 */ /* 0x001fe20000000000 */
[----:B------:R-:W-:Y:S01]  /*86f0*/  UIADD3 UR13, UR21, UR13, URZ ;  /* 0x0000000d150d7290 */ /* 0x000fe2000fffe03f */
[----:B------:R-:W-:-:S03]  /*8700*/  ULDC.64 UR22, c[0x0][0x198] ;  /* 0x0000660000167ab9 */ /* 0x000fc60000000a00 */
[----:B------:R-:W-:-:S04]  /*8710*/  SHF.R.S32.HI R8, RZ, 0x1f, R5 ;  /* 0x0000001fff087819 */ /* 0x000fc80000011405 */
[----:B------:R-:W-:Y:S01]  /*8720*/  LEA.HI R8, R8, R5, RZ, 0x5 ;  /* 0x0000000508087211 */ /* 0x000fe200078f28ff */
[----:B------:R-:W-:-:S03]  /*8730*/  IMAD.MOV.U32 R5, RZ, RZ, 0x1 ;  /* 0x00000001ff057424 */ /* 0x000fc600078e00ff */
[----:B------:R-:W-:-:S05]  /*8740*/  SHF.R.S32.HI R12, RZ, 0x5, R8 ;  /* 0x00000005ff0c7819 */ /* 0x000fca0000011408 */
[----:B------:R-:W-:-:S07]  /*8750*/  VIADD R0, R12, 0x1 ;  /* 0x000000010c007836 */ /* 0x000fce0000000000 */
.L_x_182:
[----:B------:R-:W-:-:S03]  /*8760*/  UMOV UR4, 0xffffffff ;  /* 0xffffffff00047882 */ /* 0x000fc60000000000 */
[----:B------:R-:W-:Y:S05]  /*8770*/  BRA.DIV UR4, `(.L_x_171) ;  /* 0x0000001a04287947 */ /* 0x000fea000b800000 */
[----:B------:R-:W-:-:S13]  /*8780*/  ELECT P1, URZ, PT ;  /* 0x00000000003f782f */ /* 0x000fda0003820000 */
.L_x_211:
[----:B------:R-:W0:Y:S01]  /*8790*/  LDC R7, c[0x0][0x28c] ;  /* 0x0000a300ff077b82 */ /* 0x000e220000000800 */
[----:B------:R-:W-:Y:S01]  /*87a0*/  BSSY B1, `(.L_x_172) ;  /* 0x0000037000017945 */ /* 0x000fe20003800000 */
[----:B0-----:R-:W-:-:S13]  /*87b0*/  ISETP.LT.OR P1, PT, R7, 0x1, !P1 ;  /* 0x000000010700780c */ /* 0x001fda0004f21670 */
[----:B------:R-:W-:Y:S05]  /*87c0*/  @P1 BRA `(.L_x_173) ;  /* 0x0000000000d01947 */ /* 0x000fea0003800000 */
[----:B------:R-:W-:Y:S02]  /*87d0*/  IMAD.SHL.U32 R14, R14, 0x40, RZ ;  /* 0x000000400e0e7824 */ /* 0x000fe400078e00ff */
[----:B------:R-:W-:Y:S02]  /*87e0*/  IMAD.SHL.U32 R17, R11, 0x100, RZ ;  /* 0x000001000b117824 */ /* 0x000fe400078e00ff */
[----:B------:R-:W-:Y:S02]  /*87f0*/  IMAD.MOV.U32 R20, RZ, RZ, RZ ;  /* 0x000000ffff147224 */ /* 0x000fe400078e00ff */
[----:B------:R-:W-:Y:S02]  /*8800*/  IMAD.MOV.U32 R7, RZ, RZ, R0 ;  /* 0x000000ffff077224 */ /* 0x000fe400078e0000 */
[----:B------:R-:W-:Y:S02]  /*8810*/  IMAD.MOV.U32 R8, RZ, RZ, R5 ;  /* 0x000000ffff087224 */ /* 0x000fe400078e0005 */
[----:B------:R-:W-:-:S07]  /*8820*/  IMAD.MOV.U32 R9, RZ, RZ, R13 ;  /* 0x000000ffff097224 */ /* 0x000fce00078e000d */
.L_x_177:
[----:B------:R-:W0:Y:S01]  /*8830*/  S2R R11, SR_CgaCtaId ;  /* 0x00000000000b7919 */ /* 0x000e220000008800 */
[----:B------:R-:W-:-:S04]  /*8840*/  MOV R10, 0x400 ;  /* 0x00000400000a7802 */ /* 0x000fc80000000f00 */
[----:B0-----:R-:W-:Y:S02]  /*8850*/  LEA R18, R11, R10, 0x18 ;  /* 0x0000000a0b127211 */ /* 0x001fe400078ec0ff */
[----:B------:R-:W-:Y:S01]  /*8860*/  SHF.L.U32 R10, R8, 0x1f, RZ ;  /* 0x0000001f080a7819 */ /* 0x000fe200000006ff */
[----:B------:R-:W0:Y:S02]  /*8870*/  @!P2 LDC R11, c[0x0][0x500] ;  /* 0x00014000ff0bab82 */ /* 0x000e240000000800 */
[----:B------:R-:W-:-:S04]  /*8880*/  IMAD R19, R9, 0x8, R18 ;  /* 0x0000000809137824 */ /* 0x000fc800078e0212 */
[----:B------:R-:W1:Y:S02]  /*8890*/  SYNCS.PHASECHK.TRANS64.TRYWAIT P1, [R19+URZ+0xb0], R10 ;  /* 0x0000b00a130075a7 */ /* 0x000e64000802017f */
[----:B-1----:R-:W-:Y:S05]  /*88a0*/  @!P1 BRA `(.L_x_174) ;  /* 0x0000001400fc9947 */ /* 0x002fea0003800000 */
.L_x_212:
[----:B-1----:R-:W-:Y:S01]  /*88b0*/  PRMT R10, R16, 0x9910, RZ ;  /* 0x00009910100a7816 */ /* 0x002fe200000000ff */
[----:B0-----:R0:W-:Y:S03]  /*88c0*/  @!P2 SYNCS.ARRIVE.TRANS64 RZ, [R19+URZ], R11 ;  /* 0x0000000b13ffa9a7 */ /* 0x0011e6000800003f */
[----:B------:R-:W-:-:S13]  /*88d0*/  ISETP.NE.AND P1, PT, R10, 0x2, PT ;  /* 0x000000020a00780c */ /* 0x000fda0003f25270 */
[----:B0-----:R-:W-:Y:S05]  /*88e0*/  @P1 BRA `(.L_x_175) ;  /* 0x0000000000041947 */ /* 0x001fea0003800000 */
[----:B------:R-:W-:Y:S01]  /*88f0*/  BPT.TRAP 0x1 ;  /* 0x000000040000795c */ /* 0x000fe20000300000 */
.L_x_175:
[----:B------:R-:W-:Y:S05]  /*8900*/  @P0 BRA `(.L_x_176) ;  /* 0x0000000000040947 */ /* 0x000fea0003800000 */
[----:B------:R-:W-:Y:S01]  /*8910*/  BPT.TRAP 0x1 ;  /* 0x000000040000795c */ /* 0x000fe20000300000 */
.L_x_176:
[--C-:B------:R-:W-:Y:S01]  /*8920*/  IMAD R10, R9, 0x2000, R18.reuse ;  /* 0x00002000090a7824 */ /* 0x100fe200078e0212 */
[----:B------:R-:W-:Y:S01]  /*8930*/  R2UR UR9, R19 ;  /* 0x00000000130972ca */ /* 0x000fe200000e0000 */
[----:B------:R-:W-:Y:S01]  /*8940*/  IMAD R18, R9, 0x800, R18 ;  /* 0x0000080009127824 */ /* 0x000fe200078e0212 */
[----:B------:R-:W-:Y:S01]  /*8950*/  UIADD3 UR4, UP0, UR22, 0xf0, URZ ;  /* 0x000000f016047890 */ /* 0x000fe2000ff1e03f */
[----:B------:R-:W-:Y:S01]  /*8960*/  VIADD R7, R7, 0xffffffff ;  /* 0xffffffff07077836 */ /* 0x000fe20000000000 */
[----:B------:R-:W-:Y:S01]  /*8970*/  R2UR UR5, R10 ;  /* 0x000000000a0572ca */ /* 0x000fe200000e0000 */
[----:B------:R-:W-:Y:S01]  /*8980*/  UIADD3 UR24, UP1, UR22, 0x1f0, URZ ;  /* 0x000001f016187890 */ /* 0x000fe2000ff3e03f */
[----:B------:R-:W-:Y:S01]  /*8990*/  R2UR UR8, R18 ;  /* 0x00000000120872ca */ /* 0x000fe200000e0000 */
[----:B------:R-:W-:Y:S01]  /*89a0*/  VIADD R9, R9, 0x1 ;  /* 0x0000000109097836 */ /* 0x000fe20000000000 */
[----:B------:R-:W-:Y:S01]  /*89b0*/  R2UR UR11, R17 ;  /* 0x00000000110b72ca */ /* 0x000fe200000e0000 */
[----:B------:R-:W-:Y:S01]  /*89c0*/  UIADD3.X UR25, URZ, UR23, URZ, UP1, !UPT ;  /* 0x000000173f197290 */ /* 0x000fe20008ffe43f */
[----:B------:R-:W-:Y:S01]  /*89d0*/  R2UR UR10, R20 ;  /* 0x00000000140a72ca */ /* 0x000fe200000e0000 */
[----:B------:R-:W-:Y:S01]  /*89e0*/  UMOV UR6, 0x0 ;  /* 0x0000000000067882 */ /* 0x000fe20000000000 */
[----:B------:R-:W-:Y:S01]  /*89f0*/  R2UR UR12, R6 ;  /* 0x00000000060c72ca */ /* 0x000fe200000e0000 */
[----:B------:R-:W-:Y:S01]  /*8a00*/  UMOV UR7, 0x10000000 ;  /* 0x1000000000077882 */ /* 0x000fe20000000000 */
[----:B------:R-:W-:Y:S01]  /*8a10*/  R2UR UR19, R14 ;  /* 0x000000000e1372ca */ /* 0x000fe200000e0000 */
[----:B------:R-:W-:Y:S01]  /*8a20*/  VIADD R20, R20, 0x20 ;  /* 0x0000002014147836 */ /* 0x000fe20000000000 */
[----:B------:R-:W-:Y:S01]  /*8a30*/  ISETP.GT.AND P4, PT, R7, 0x1, PT ;  /* 0x000000010700780c */ /* 0x000fe20003f84270 */
[----:B------:R-:W-:Y:S01]  /*8a40*/  UIADD3 UR14, UR5, 0x280, URZ ;  /* 0x00000280050e7890 */ /* 0x000fe2000fffe03f */
[----:B------:R-:W-:Y:S01]  /*8a50*/  ISETP.NE.AND P1, PT, R9, 0x16, PT ;  /* 0x000000160900780c */ /* 0x000fe20003f25270 */
[----:B------:R-:W-:-:S02]  /*8a60*/  UIADD3.X UR5, URZ, UR23, URZ, UP0, !UPT ;  /* 0x000000173f057290 */ /* 0x000fc400087fe43f */
[----:B------:R-:W-:Y:S01]  /*8a70*/  UIADD3 UR15, UR8, 0x2c280, URZ ;  /* 0x0002c280080f7890 */ /* 0x000fe2000fffe03f */
[----:B------:R-:W-:Y:S02]  /*8a80*/  SEL R11, RZ, 0x1, P1 ;  /* 0x00000001ff0b7807 */ /* 0x000fe40000800000 */
[----:B------:R-:W-:Y:S01]  /*8a90*/  UMOV UR8, UR14 ;  /* 0x0000000e00087c82 */ /* 0x000fe20008000000 */
[----:B------:R-:W-:Y:S02]  /*8aa0*/  SEL R9, R9, RZ, P1 ;  /* 0x000000ff09097207 */ /* 0x000fe40000800000 */
[----:B------:R-:W-:Y:S01]  /*8ab0*/  LOP3.LUT R8, R8, R11, RZ, 0x3c, !PT ;  /* 0x0000000b08087212 */ /* 0x000fe200078e3cff */
[----:B------:R0:W-:Y:S02]  /*8ac0*/  UTMALDG.3D [UR8], [UR4], desc[UR6] ;  /* 0x00000608040075b4 */ /* 0x0001e40008011000 */
[----:B0-----:R-:W-:Y:S01]  /*8ad0*/  UMOV UR8, UR15 ;  /* 0x0000000f00087c82 */ /* 0x001fe20008000000 */
[----:B------:R-:W-:-:S02]  /*8ae0*/  UMOV UR11, UR19 ;  /* 0x00000013000b7c82 */ /* 0x000fc40008000000 */
[----:B------:R0:W-:Y:S02]  /*8af0*/  UTMALDG.3D [UR8], [UR24], desc[UR6] ;  /* 0x00000608180075b4 */ /* 0x0001e40008011000 */
[----:B0-----:R-:W-:Y:S05]  /*8b00*/  @P4 BRA `(.L_x_177) ;  /* 0xfffffffc00484947 */ /* 0x001fea000383ffff */
.L_x_173:
[----:B------:R-:W-:Y:S05]  /*8b10*/  BSYNC B1 ;  /* 0x0000000000017941 */ /* 0x000fea0003800000 */
.L_x_172:
[----:B------:R-:W-:Y:S01]  /*8b20*/  LOP3.LUT P4, RZ, R15, 0xff, RZ, 0xc0, !PT ;  /* 0x000000ff0fff7812 */ /* 0x000fe2000788c0ff */
[----:B------:R-:W-:Y:S01]  /*8b30*/  IMAD.IADD R13, R12, 0x1, R13 ;  /* 0x000000010c0d7824 */ /* 0x000fe200078e020d */
[----:B------:R-:W-:Y:S01]  /*8b40*/  IADD3 R2, P5, R2, UR20, RZ ;  /* 0x0000001402027c10 */ /* 0x000fe2000ffbe0ff */
[----:B------:R-:W-:Y:S01]  /*8b50*/  ULDC.64 UR4, c[0x0][0x650] ;  /* 0x0001940000047ab9 */ /* 0x000fe20000000a00 */
[----:B------:R-:W-:Y:S01]  /*8b60*/  BSSY B1, `(.L_x_178) ;  /* 0x000006a000017945 */ /* 0x000fe20003800000 */
[----:B------:R-:W-:Y:S01]  /*8b70*/  IMAD.MOV.U32 R11, RZ, RZ, -0x1 ;  /* 0xffffffffff0b7424 */ /* 0x000fe200078e00ff */
[----:B------:R-:W-:Y:S01]  /*8b80*/  ISETP.GT.U32.AND P1, PT, R13, 0x15, PT ;  /* 0x000000150d00780c */ /* 0x000fe20003f24070 */
[----:B------:R-:W-:Y:S01]  /*8b90*/  IMAD.MOV.U32 R14, RZ, RZ, -0x1 ;  /* 0xffffffffff0e7424 */ /* 0x000fe200078e00ff */
[----:B------:R-:W-:Y:S02]  /*8ba0*/  IADD3.X R3, R3, UR13, RZ, P5, !PT ;  /* 0x0000000d03037c10 */ /* 0x000fe4000affe4ff */
[----:B------:R-:W-:-:S02]  /*8bb0*/  ISETP.LT.U32.AND P1, PT, R12, 0x16, P1 ;  /* 0x000000160c00780c */ /* 0x000fc40000f21070 */
[----:B------:R-:W-:Y:S01]  /*8bc0*/  PRMT R15, RZ, 0x7610, R15 ;  /* 0x00007610ff0f7816 */ /* 0x000fe2000000000f */
[----:B------:R-:W0:Y:S01]  /*8bd0*/  @P4 S2R R7, SR_CgaCtaId ;  /* 0x0000000000074919 */ /* 0x000e220000008800 */
[----:B------:R-:W-:-:S04]  /*8be0*/  @P4 MOV R6, 0x400 ;  /* 0x0000040000064802 */ /* 0x000fc80000000f00 */
[----:B0-----:R-:W-:Y:S01]  /*8bf0*/  @P4 LEA R8, R7, R6, 0x18 ;  /* 0x0000000607084211 */ /* 0x001fe200078ec0ff */
[----:B------:R-:W-:Y:S01]  /*8c00*/  IMAD.WIDE.U32 R6, R13, -0x45d1745d, RZ ;  /* 0xba2e8ba30d067825 */ /* 0x000fe200078e00ff */
[----:B------:R-:W-:Y:S02]  /*8c10*/  SEL R6, RZ, 0x1, !P1 ;  /* 0x00000001ff067807 */ /* 0x000fe40004800000 */
[----:B------:R-:W-:Y:S01]  /*8c20*/  ISETP.GE.U32.AND P1, PT, R2, UR4, PT ;  /* 0x0000000402007c0c */ /* 0x000fe2000bf26070 */
[----:B------:R0:W-:Y:S01]  /*8c30*/  @P4 SYNCS.ARRIVE.TRANS64.A1T0 RZ, [R8+URZ+0x178], RZ ;  /* 0x000178ff08ff49a7 */ /* 0x0001e2000810003f */
[----:B------:R-:W-:Y:S02]  /*8c40*/  ISETP.GE.U32.AND P4, PT, R12, 0x16, PT ;  /* 0x000000160c00780c */ /* 0x000fe40003f86070 */
[----:B------:R-:W-:Y:S02]  /*8c50*/  ISETP.GE.U32.AND.EX P1, PT, R3, UR5, PT, P1 ;  /* 0x0000000503007c0c */ /* 0x000fe4000bf26110 */
[----:B------:R-:W-:Y:S01]  /*8c60*/  LOP3.LUT R5, R5, R6, RZ, 0x3c, !PT ;  /* 0x0000000605057212 */ /* 0x000fe200078e3cff */
[----:B------:R-:W-:Y:S01]  /*8c70*/  IMAD.MOV.U32 R6, RZ, RZ, -0x1 ;  /* 0xffffffffff067424 */ /* 0x000fe200078e00ff */
[----:B0-----:R-:W-:-:S02]  /*8c80*/  SHF.R.U32.HI R8, RZ, 0x4, R7 ;  /* 0x00000004ff087819 */ /* 0x001fc40000011607 */
[----:B------:R-:W-:-:S03]  /*8c90*/  PRMT R7, RZ, 0x7610, R7 ;  /* 0x00007610ff077816 */ /* 0x000fc60000000007 */
[----:B------:R-:W-:Y:S02]  /*8ca0*/  IMAD R13, R8, -0x16, R13 ;  /* 0xffffffea080d7824 */ /* 0x000fe400078e020d */
[----:B------:R-:W-:Y:S02]  /*8cb0*/  @P4 LOP3.LUT R5, R5, 0x1, R8, 0x78, !PT ;  /* 0x0000000105054812 */ /* 0x000fe400078e7808 */
[----:B------:R-:W-:Y:S05]  /*8cc0*/  @P1 BRA `(.L_x_179) ;  /* 0x00000004004c1947 */ /* 0x000fea0003800000 */
[----:B------:R-:W-:Y:S01]  /*8cd0*/  ULDC.64 UR4, c[0x0][0x628] ;  /* 0x00018a0000047ab9 */ /* 0x000fe20000000a00 */
[----:B------:R-:W0:Y:S01]  /*8ce0*/  S2R R17, SR_CTAID.X ;  /* 0x0000000000117919 */ /* 0x000e220000002500 */
[----:B------:R-:W-:Y:S01]  /*8cf0*/  ISETP.NE.U32.AND P1, PT, RZ, UR4, PT ;  /* 0x00000004ff007c0c */ /* 0x000fe2000bf25070 */
[----:B------:R-:W-:Y:S01]  /*8d00*/  ULDC UR7, c[0x0][0x630] ;  /* 0x00018c0000077ab9 */ /* 0x000fe20000000800 */
[----:B------:R-:W-:Y:S01]  /*8d10*/  IMAD.MOV.U32 R6, RZ, RZ, R2 ;  /* 0x000000ffff067224 */ /* 0x000fe200078e0002 */
[----:B------:R-:W1:Y:S01]  /*8d20*/  S2R R14, SR_CTAID.Y ;  /* 0x00000000000e7919 */ /* 0x000e620000002600 */
[----:B------:R-:W-:Y:S01]  /*8d30*/  ISETP.NE.AND.EX P1, PT, RZ, UR5, PT, P1 ;  /* 0x00000005ff007c0c */ /* 0x000fe2000bf25310 */
[----:B------:R-:W-:-:S12]  /*8d40*/  IMAD.MOV.U32 R7, RZ, RZ, R3 ;  /* 0x000000ffff077224 */ /* 0x000fd800078e0003 */
[----:B------:R-:W-:Y:S05]  /*8d50*/  @!P1 BRA `(.L_x_180) ;  /* 0x0000000000289947 */ /* 0x000fea0003800000 */
[----:B------:R-:W-:Y:S02]  /*8d60*/  ULDC UR6, c[0x0][0x634] ;  /* 0x00018d0000067ab9 */ /* 0x000fe40000000800 */
[----:B------:R-:W-:-:S05]  /*8d70*/  IADD3 R11, P1, R2, UR6, RZ ;  /* 0x00000006020b7c10 */ /* 0x000fca000ff3e0ff */
[----:B------:R-:W-:-:S04]  /*8d80*/  IMAD.X R19, RZ, RZ, R3, P1 ;  /* 0x000000ffff137224 */ /* 0x000fc800008e0603 */
[----:B------:R-:W-:-:S04]  /*8d90*/  IMAD.WIDE.U32 R8, R19, UR4, RZ ;  /* 0x0000000413087c25 */ /* 0x000fc8000f8e00ff */
[----:B------:R-:W-:-:S04]  /*8da0*/  IMAD.WIDE.U32 R8, P1, R11, UR5, R8 ;  /* 0x000000050b087c25 */ /* 0x000fc8000f820008 */
[----:B------:R-:W-:-:S04]  /*8db0*/  IMAD.WIDE.U32 R10, R11, UR4, RZ ;  /* 0x000000040b0a7c25 */ /* 0x000fc8000f8e00ff */
[----:B------:R-:W-:Y:S01]  /*8dc0*/  IMAD.X R7, RZ, RZ, RZ, P1 ;  /* 0x000000ffff077224 */ /* 0x000fe200008e06ff */
[----:B------:R-:W-:Y:S01]  /*8dd0*/  IADD3 RZ, P1, R11, R8, RZ ;  /* 0x000000080bff7210 */ /* 0x000fe20007f3e0ff */
[----:B------:R-:W-:-:S04]  /*8de0*/  IMAD.MOV.U32 R6, RZ, RZ, R9 ;  /* 0x000000ffff067224 */ /* 0x000fc800078e0009 */
[----:B------:R-:W-:-:S08]  /*8df0*/  IMAD.WIDE.U32.X R6, R19, UR5, R6, P1 ;  /* 0x0000000513067c25 */ /* 0x000fd000088e0406 */
.L_x_180:
[--C-:B------:R-:W-:Y:S01]  /*8e00*/  SHF.R.U64 R10, R6, UR7, R7.reuse ;  /* 0x00000007060a7c19 */ /* 0x100fe20008001207 */
[----:B------:R-:W-:Y:S01]  /*8e10*/  ULDC.64 UR4, c[0x0][0x620] ;  /* 0x0001880000047ab9 */ /* 0x000fe20000000a00 */
[----:B------:R-:W-:Y:S01]  /*8e20*/  SHF.R.U32.HI R6, RZ, UR7, R7 ;  /* 0x00000007ff067c19 */ /* 0x000fe20008011607 */
[----:B------:R-:W2:Y:S01]  /*8e30*/  LDC R22, c[0x0][0x144] ;  /* 0x00005100ff167b82 */ /* 0x000ea20000000800 */
[----:B------:R-:W-:Y:S01]  /*8e40*/  IADD3 R9, P1, RZ, -R10, RZ ;  /* 0x8000000aff097210 */ /* 0x000fe20007f3e0ff */
[----:B------:R-:W-:Y:S01]  /*8e50*/  ULDC.64 UR8, c[0x0][0x640] ;  /* 0x0001900000087ab9 */ /* 0x000fe20000000a00 */
[----:B0-----:R-:W-:Y:S01]  /*8e60*/  I2FP.F32.U32 R11, R17 ;  /* 0x00000011000b7245 */ /* 0x001fe20000201000 */
[----:B------:R-:W-:Y:S02]  /*8e70*/  ULDC UR6, c[0x0][0x608] ;  /* 0x0001820000067ab9 */ /* 0x000fe40000000800 */
[----:B------:R-:W-:Y:S01]  /*8e80*/  IMAD.X R6, RZ, RZ, ~R6, P1 ;  /* 0x000000ffff067224 */ /* 0x000fe200008e0e06 */
[----:B------:R-:W-:Y:S01]  /*8e90*/  ISETP.NE.U32.AND P1, PT, RZ, UR8, PT ;  /* 0x00000008ff007c0c */ /* 0x000fe2000bf25070 */
[----:B------:R-:W0:Y:S02]  /*8ea0*/  LDC R19, c[0x0][0x148] ;  /* 0x00005200ff137b82 */ /* 0x000e240000000800 */
[----:B------:R-:W-:Y:S01]  /*8eb0*/  IMAD R8, R6, UR4, RZ ;  /* 0x0000000406087c24 */ /* 0x000fe2000f8e02ff */
[----:B------:R-:W-:Y:S01]  /*8ec0*/  ISETP.NE.AND.EX P1, PT, RZ, UR9, PT, P1 ;  /* 0x00000009ff007c0c */ /* 0x000fe2000bf25310 */
[----:B------:R-:W-:Y:S01]  /*8ed0*/  IMAD.WIDE.U32 R6, R9, UR4, R2 ;  /* 0x0000000409067c25 */ /* 0x000fe2000f8e0002 */
[----:B------:R-:W-:-:S03]  /*8ee0*/  ULDC UR4, c[0x0][0x150] ;  /* 0x0000540000047ab9 */ /* 0x000fc60000000800 */
[----:B------:R-:W-:Y:S02]  /*8ef0*/  IMAD R9, R9, UR5, R8 ;  /* 0x0000000509097c24 */ /* 0x000fe4000f8e0208 */
[----:B------:R-:W-:Y:S01]  /*8f00*/  FMUL R8, R11, UR4 ;  /* 0x000000040b087c20 */ /* 0x000fe20008400000 */
[----:B------:R-:W-:Y:S01]  /*8f10*/  ULDC UR4, c[0x0][0x618] ;  /* 0x0001860000047ab9 */ /* 0x000fe20000000800 */
[----:B------:R-:W-:Y:S01]  /*8f20*/  ULDC UR5, c[0x0][0x154] ;  /* 0x0000550000057ab9 */ /* 0x000fe20000000800 */
[----:B------:R-:W-:-:S03]  /*8f30*/  IMAD.IADD R7, R7, 0x1, R9 ;  /* 0x0000000107077824 */ /* 0x000fc600078e0209 */
[----:B------:R-:W3:Y:S02]  /*8f40*/  F2I.U32.TRUNC.NTZ R8, R8 ;  /* 0x0000000800087305 */ /* 0x000ee4000020f000 */
[----:B------:R-:W-:Y:S02]  /*8f50*/  SHF.R.U64 R11, R6, UR4, R7 ;  /* 0x00000004060b7c19 */ /* 0x000fe40008001207 */
[----:B-1----:R-:W-:-:S05]  /*8f60*/  I2FP.F32.U32 R6, R14 ;  /* 0x0000000e00067245 */ /* 0x002fca0000201000 */
[----:B------:R-:W-:Y:S01]  /*8f70*/  FMUL R21, R6, UR5 ;  /* 0x0000000506157c20 */ /* 0x000fe20008400000 */
[----:B------:R-:W-:Y:S01]  /*8f80*/  SHF.R.U32.HI R6, RZ, UR4, R7 ;  /* 0x00000004ff067c19 */ /* 0x000fe20008011607 */
[----:B------:R-:W-:-:S03]  /*8f90*/  ULDC UR4, c[0x0][0x658] ;  /* 0x0001960000047ab9 */ /* 0x000fc60000000800 */
[--C-:B------:R-:W-:Y:S01]  /*8fa0*/  SHF.R.U64 R20, R11, UR6, R6.reuse ;  /* 0x000000060b147c19 */ /* 0x100fe20008001206 */
[----:B------:R-:W1:Y:S01]  /*8fb0*/  F2I.U32.TRUNC.NTZ R21, R21 ;  /* 0x0000001500157305 */ /* 0x000e62000020f000 */
[----:B------:R-:W-:Y:S01]  /*8fc0*/  SHF.R.U32.HI R7, RZ, UR6, R6 ;  /* 0x00000006ff077c19 */ /* 0x000fe20008011606 */
[----:B---3--:R-:W-:-:S03]  /*8fd0*/  IMAD.MOV R8, RZ, RZ, -R8 ;  /* 0x000000ffff087224 */ /* 0x008fc600078e0a08 */
[----:B------:R-:W-:Y:S01]  /*8fe0*/  SHF.R.U64 R18, R20, UR4, R7 ;  /* 0x0000000414127c19 */ /* 0x000fe20008001207 */
[----:B--2---:R-:W-:Y:S01]  /*8ff0*/  IMAD R17, R22, R8, R17 ;  /* 0x0000000816117224 */ /* 0x004fe200078e0211 */
[----:B------:R-:W-:-:S03]  /*9000*/  SHF.R.U32.HI R23, RZ, UR4, R7 ;  /* 0x00000004ff177c19 */ /* 0x000fc60008011607 */
[----:B------:R-:W-:Y:S02]  /*9010*/  IMAD.MOV.U32 R6, RZ, RZ, R18 ;  /* 0x000000ffff067224 */ /* 0x000fe400078e0012 */
[----:B------:R-:W-:Y:S01]  /*9020*/  IMAD.MOV.U32 R7, RZ, RZ, R23 ;  /* 0x000000ffff077224 */ /* 0x000fe200078e0017 */
[----:B-1----:R-:W-:Y:S06]  /*9030*/  @!P1 BRA `(.L_x_181) ;  /* 0x0000000000289947 */ /* 0x002fec0003800000 */
[----:B------:R-:W-:Y:S02]  /*9040*/  ULDC UR4, c[0x0][0x64c] ;  /* 0x0001930000047ab9 */ /* 0x000fe40000000800 */
[----:B------:R-:W-:-:S05]  /*9050*/  IADD3 R7, P1, R18, UR4, RZ ;  /* 0x0000000412077c10 */ /* 0x000fca000ff3e0ff */
[----:B------:R-:W-:-:S04]  /*9060*/  IMAD.X R23, RZ, RZ, R23, P1 ;  /* 0x000000ffff177224 */ /* 0x000fc800008e0617 */
[----:B------:R-:W-:-:S04]  /*9070*/  IMAD.WIDE.U32 R8, R23, UR8, RZ ;  /* 0x0000000817087c25 */ /* 0x000fc8000f8e00ff */
[----:B------:R-:W-:-:S04]  /*9080*/  IMAD.WIDE.U32 R8, P1, R7, UR9, R8 ;  /* 0x0000000907087c25 */ /* 0x000fc8000f820008 */
[----:B------:R-:W-:-:S04]  /*9090*/  IMAD.WIDE.U32 R6, R7, UR8, RZ ;  /* 0x0000000807067c25 */ /* 0x000fc8000f8e00ff */
[----:B------:R-:W-:Y:S01]  /*90a0*/  IMAD.MOV.U32 R6, RZ, RZ, R9 ;  /* 0x000000ffff067224 */ /* 0x000fe200078e0009 */
[----:B------:R-:W-:Y:S01]  /*90b0*/  IADD3 RZ, P4, R7, R8, RZ ;  /* 0x0000000807ff7210 */ /* 0x000fe20007f9e0ff */
[----:B------:R-:W-:-:S04]  /*90c0*/  IMAD.X R7, RZ, RZ, RZ, P1 ;  /* 0x000000ffff077224 */ /* 0x000fc800008e06ff */
[----:B------:R-:W-:-:S08]  /*90d0*/  IMAD.WIDE.U32.X R6, R23, UR9, R6, P4 ;  /* 0x0000000917067c25 */ /* 0x000fd0000a0e0406 */
.L_x_181:
[----:B------:R-:W-:Y:S01]  /*90e0*/  ULDC UR4, c[0x0][0x648] ;  /* 0x0001920000047ab9 */ /* 0x000fe20000000800 */
[----:B------:R-:W-:Y:S01]  /*90f0*/  LOP3.LUT R20, R20, UR17, RZ, 0xc0, !PT ;  /* 0x0000001114147c12 */ /* 0x000fe2000f8ec0ff */
[----:B------:R-:W-:Y:S01]  /*9100*/  IMAD.MOV R21, RZ, RZ, -R21 ;  /* 0x000000ffff157224 */ /* 0x000fe200078e0a15 */
[----:B------:R-:W-:Y:S01]  /*9110*/  SHF.R.U64 R7, R6, UR4, R7 ;  /* 0x0000000406077c19 */ /* 0x000fe20008001207 */
[----:B------:R-:W-:Y:S01]  /*9120*/  ULDC UR4, c[0x0][0x638] ;  /* 0x00018e0000047ab9 */ /* 0x000fe20000000800 */
[----:B------:R-:W-:Y:S01]  /*9130*/  LOP3.LUT R11, R11, UR16, RZ, 0xc0, !PT ;  /* 0x000000100b0b7c12 */ /* 0x000fe2000f8ec0ff */
[----:B0-----:R-:W-:Y:S01]  /*9140*/  @P3 IMAD R17, R19, R21, R14 ;  /* 0x0000001513113224 */ /* 0x001fe200078e020e */
[----:B------:R-:W-:Y:S01]  /*9150*/  ULDC UR5, c[0x0][0x610] ;  /* 0x0001840000057ab9 */ /* 0x000fe20000000800 */
[----:B------:R-:W-:Y:S02]  /*9160*/  IMAD.MOV R9, RZ, RZ, -R7 ;  /* 0x000000ffff097224 */ /* 0x000fe400078e0a07 */
[----:B------:R-:W-:-:S02]  /*9170*/  IMAD R20, R7, UR18, R20 ;  /* 0x0000001207147c24 */ /* 0x000fc4000f8e0214 */
[----:B------:R-:W-:Y:S01]  /*9180*/  IMAD R18, R9, UR4, R18 ;  /* 0x0000000409127c24 */ /* 0x000fe2000f8e0212 */
[----:B------:R-:W-:Y:S01]  /*9190*/  ULDC UR4, c[0x0][0x600] ;  /* 0x0001800000047ab9 */ /* 0x000fe20000000800 */
[----:B------:R-:W-:Y:S02]  /*91a0*/  IMAD R17, R20, UR5, R17 ;  /* 0x0000000514117c24 */ /* 0x000fe4000f8e0211 */
[----:B------:R-:W-:Y:S02]  /*91b0*/  IMAD R18, R18, UR4, R11 ;  /* 0x0000000412127c24 */ /* 0x000fe4000f8e020b */
[----:B------:R-:W-:Y:S02]  /*91c0*/  IMAD.MOV.U32 R7, RZ, RZ, 0x1 ;  /* 0x00000001ff077424 */ /* 0x000fe400078e00ff */
[----:B------:R-:W-:Y:S01]  /*91d0*/  IMAD.MOV.U32 R6, RZ, RZ, R10 ;  /* 0x000000ffff067224 */ /* 0x000fe200078e000a */
[----:B------:R-:W-:Y:S02]  /*91e0*/  SEL R14, R18, R17, !P3 ;  /* 0x00000011120e7207 */ /* 0x000fe40005800000 */
[----:B------:R-:W-:-:S07]  /*91f0*/  SEL R11, R17, R18, !P3 ;  /* 0x00000012110b7207 */ /* 0x000fce0005800000 */
.L_x_179:
[----:B------:R-:W-:Y:S05]  /*9200*/  BSYNC B1 ;  /* 0x0000000000017941 */ /* 0x000fea0003800000 */
.L_x_178:
[----:B------:R-:W-:-:S13]  /*9210*/  LOP3.LUT P1, RZ, R7, 0xff, RZ, 0xc0, !PT ;  /* 0x000000ff07ff7812 */ /* 0x000fda000782c0ff */
[----:B------:R-:W-:Y:S05]  /*9220*/  @P1 BRA `(.L_x_182) ;  /* 0xfffffff4004c1947 */ /* 0x000fea000383ffff */
[----:B------:R-:W-:Y:S05]  /*9230*/  BSYNC B0 ;  /* 0x0000000000007941 */ /* 0x000fea0003800000 */
.L_x_170:
[----:B------:R-:W-:-:S03]  /*9240*/  UMOV UR4, 0xffffffff ;  /* 0xffffffff00047882 */ /* 0x000fc60000000000 */
[----:B------:R-:W-:Y:S05]  /*9250*/  BRA.DIV UR4, `(.L_x_183) ;  /* 0x0000000e04a47947 */ /* 0x000fea000b800000 */
[----:B------:R-:W-:-:S13]  /*9260*/  ELECT P0, URZ, PT ;  /* 0x00000000003f782f */ /* 0x000fda0003800000 */
.L_x_215:
[----:B------:R-:W-:Y:S04]  /*9270*/  BSSY B0, `(.L_x_184) ;  /* 0x00000cd000007945 */ /* 0x000fe80003800000 */
[----:B------:R-:W-:Y:S05]  /*9280*/  @!P0 BRA `(.L_x_185) ;  /* 0x0000000c002c8947 */ /* 0x000fea0003800000 */
[----:B------:R-:W-:-:S04]  /*9290*/  LOP3.LUT R4, R4, 0x2, RZ, 0xfc, !PT ;  /* 0x0000000204047812 */ /* 0x000fc800078efcff */
[----:B------:R-:W-:-:S13]  /*92a0*/  ISETP.NE.AND P0, PT, R4, 0x3, PT ;  /* 0x000000030400780c */ /* 0x000fda0003f05270 */
[----:B------:R-:W-:Y:S05]  /*92b0*/  @!P0 BRA `(.L_x_186) ;  /* 0x0000000000048947 */ /* 0x000fea0003800000 */
[----:B------:R-:W-:Y:S01]  /*92c0*/  BPT.TRAP 0x1 ;  /* 0x000000040000795c */ /* 0x000fe20000300000 */
.L_x_186:
[----:B------:R-:W0:Y:S01]  /*92d0*/  S2R R3, SR_CgaCtaId ;  /* 0x0000000000037919 */ /* 0x000e220000008800 */
[----:B------:R-:W-:-:S04]  /*92e0*/  MOV R0, 0x400 ;  /* 0x0000040000007802 */ /* 0x000fc80000000f00 */
[----:B0-----:R-:W-:Y:S02]  /*92f0*/  LEA R0, R3, R0, 0x18 ;  /* 0x0000000003007211 */ /* 0x001fe400078ec0ff */
[----:B------:R-:W-:-:S03]  /*9300*/  SHF.L.U32 R3, R5, 0x1f, RZ ;  /* 0x0000001f05037819 */ /* 0x000fc600000006ff */
[----:B------:R-:W-:-:S04]  /*9310*/  VIADD R0, R0, 0xb0 ;  /* 0x000000b000007836 */ /* 0x000fc80000000000 */
[C---:B------:R-:W-:Y:S02]  /*9320*/  IMAD R6, R13.reuse, 0x8, R0 ;  /* 0x000000080d067824 */ /* 0x040fe400078e0200 */
[----:B------:R-:W-:Y:S02]  /*9330*/  VIADD R13, R13, 0x1 ;  /* 0x000000010d0d7836 */ /* 0x000fe40000000000 */
[----:B------:R-:W0:Y:S03]  /*9340*/  SYNCS.PHASECHK.TRANS64.TRYWAIT P0, [R6+URZ], R3 ;  /* 0x00000003060075a7 */ /* 0x000e26000800017f */
[----:B------:R-:W-:-:S04]  /*9350*/  ISETP.NE.AND P1, PT, R13, 0x16, PT ;  /* 0x000000160d00780c */ /* 0x000fc80003f25270 */
[----:B------:R-:W-:Y:S02]  /*9360*/  SEL R2, RZ, 0x1, P1 ;  /* 0x00000001ff027807 */ /* 0x000fe40000800000 */
[----:B------:R-:W-:Y:S02]  /*9370*/  SEL R13, R13, RZ, P1 ;  /* 0x000000ff0d0d7207 */ /* 0x000fe40000800000 */
[----:B------:R-:W-:-:S03]  /*9380*/  LOP3.LUT R8, R5, R2, RZ, 0x3c, !PT ;  /* 0x0000000205087212 */ /* 0x000fc600078e3cff */
[----:B------:R-:W-:Y:S01]  /*9390*/  IMAD R7, R13, 0x8, R0 ;  /* 0x000000080d077824 */ /* 0x000fe200078e0200 */
[----:B------:R-:W-:Y:S01]  /*93a0*/  SHF.L.U32 R4, R8, 0x1f, RZ ;  /* 0x0000001f08047819 */ /* 0x000fe200000006ff */
[----:B0-----:R-:W-:Y:S06]  /*93b0*/  @!P0 BRA `(.L_x_187) ;  /* 0x0000000c00708947 */ /* 0x001fec0003800000 */
.L_x_216:
[----:B------:R-:W1:Y:S01]  /*93c0*/  SYNCS.PHASECHK.TRANS64.TRYWAIT P0, [R7+URZ], R4 ;  /* 0x00000004070075a7 */ /* 0x000e62000800017f */
[----:B------:R-:W-:-:S05]  /*93d0*/  VIADD R2, R13, 0x1 ;  /* 0x000000010d027836 */ /* 0x000fca0000000000 */
[----:B------:R-:W-:-:S04]  /*93e0*/  ISETP.NE.AND P1, PT, R2, 0x16, PT ;  /* 0x000000160200780c */ /* 0x000fc80003f25270 */
[----:B0-----:R-:W-:Y:S02]  /*93f0*/  SEL R3, RZ, 0x1, P1 ;  /* 0x00000001ff037807 */ /* 0x001fe40000800000 */
[----:B------:R-:W-:Y:S02]  /*9400*/  SEL R9, R2, RZ, P1 ;  /* 0x000000ff02097207 */ /* 0x000fe40000800000 */
[----:B------:R-:W-:-:S03]  /*9410*/  LOP3.LUT R8, R8, R3, RZ, 0x3c, !PT ;  /* 0x0000000308087212 */ /* 0x000fc600078e3cff */
[----:B------:R-:W-:Y:S01]  /*9420*/  IMAD R6, R9, 0x8, R0 ;  /* 0x0000000809067824 */ /* 0x000fe200078e0200 */
[----:B------:R-:W-:Y:S01]  /*9430*/  SHF.L.U32 R5, R8, 0x1f, RZ ;  /* 0x0000001f08057819 */ /* 0x000fe200000006ff */
[----:B-1----:R-:W-:Y:S06]  /*9440*/  @!P0 BRA `(.L_x_188) ;  /* 0x0000000c00608947 */ /* 0x002fec0003800000 */
.L_x_217:
[----:B------:R-:W1:Y:S01]  /*9450*/  SYNCS.PHASECHK.TRANS64.TRYWAIT P0, [R6+URZ], R5 ;  /* 0x00000005060075a7 */ /* 0x000e62000800017f */
[----:B------:R-:W-:-:S05]  /*9460*/  VIADD R2, R9, 0x1 ;  /* 0x0000000109027836 */ /* 0x000fca0000000000 */
[----:B------:R-:W-:-:S04]  /*9470*/  ISETP.NE.AND P1, PT, R2, 0x16, PT ;  /* 0x000000160200780c */ /* 0x000fc80003f25270 */
[----:B------:R-:W-:Y:S02]  /*9480*/  SEL R3, RZ, 0x1, P1 ;  /* 0x00000001ff037807 */ /* 0x000fe40000800000 */
[----:B0-----:R-:W-:Y:S02]  /*9490*/  SEL R7, R2, RZ, P1 ;  /* 0x000000ff02077207 */ /* 0x001fe40000800000 */
[----:B------:R-:W-:-:S03]  /*94a0*/  LOP3.LUT R8, R8, R3, RZ, 0x3c, !PT ;  /* 0x0000000308087212 */ /* 0x000fc600078e3cff */
[----:B------:R-:W-:Y:S01]  /*94b0*/  IMAD R9, R7, 0x8, R0 ;  /* 0x0000000807097824 */ /* 0x000fe200078e0200 */
[----:B------:R-:W-:Y:S01]  /*94c0*/  SHF.L.U32 R4, R8, 0x1f, RZ ;  /* 0x0000001f08047819 */ /* 0x000fe200000006ff */
[----:B-1----:R-:W-:Y:S06]  /*94d0*/  @!P0 BRA `(.L_x_189) ;  /* 0x0000000c00508947 */ /* 0x002fec0003800000 */
.L_x_218:
[----:B------:R-:W1:Y:S01]  /*94e0*/  SYNCS.PHASECHK.TRANS64.TRYWAIT P0, [R9+URZ], R4 ;  /* 0x00000004090075a7 */ /* 0x000e62000800017f */
[----:B------:R-:W-:-:S05]  /*94f0*/  VIADD R2, R7, 0x1 ;  /* 0x0000000107027836 */ /* 0x000fca0000000000 */
[----:B------:R-:W-:-:S04]  /*9500*/  ISETP.NE.AND P1, PT, R2, 0x16, PT ;  /* 0x000000160200780c */ /* 0x000fc80003f25270 */
[----:B------:R-:W-:Y:S02]  /*9510*/  SEL R3, RZ, 0x1, P1 ;  /* 0x00000001ff037807 */ /* 0x000fe40000800000 */
[----:B------:R-:W-:Y:S02]  /*9520*/  SEL R7, R2, RZ, P1 ;  /* 0x000000ff02077207 */ /* 0x000fe40000800000 */
[----:B------:R-:W-:-:S03]  /*9530*/  LOP3.LUT R8, R8, R3, RZ, 0x3c, !PT ;  /* 0x0000000308087212 */ /* 0x000fc600078e3cff */
[----:B0-----:R-:W-:Y:S01]  /*9540*/  IMAD R6, R7, 0x8, R0 ;  /* 0x0000000807067824 */ /* 0x001fe200078e0200 */
[----:B------:R-:W-:Y:S01]  /*9550*/  SHF.L.U32 R5, R8, 0x1f, RZ ;  /* 0x0000001f08057819 */ /* 0x000fe200000006ff */
[----:B-1----:R-:W-:Y:S06]  /*9560*/  @!P0 BRA `(.L_x_190) ;  /* 0x0000000c00408947 */ /* 0x002fec0003800000 */
.L_x_219:
        /* <DEDUP_REMOVED lines=9> */
.L_x_220:
        /* <DEDUP_REMOVED lines=9> */
.L_x_221:
        /* <DEDUP_REMOVED lines=9> */
.L_x_222:
        /* <DEDUP_REMOVED lines=9> */
.L_x_223:
        /* <DEDUP_REMOVED lines=9> */
.L_x_224:
        /* <DEDUP_REMOVED lines=9> */
.L_x_225:
        /* <DEDUP_REMOVED lines=9> */
.L_x_226:
        /* <DEDUP_REMOVED lines=9> */
.L_x_227:
        /* <DEDUP_REMOVED lines=9> */
.L_x_228:
        /* <DEDUP_REMOVED lines=9> */
.L_x_229:
        /* <DEDUP_REMOVED lines=9> */
.L_x_230:
        /* <DEDUP_REMOVED lines=9> */
.L_x_231:
        /* <DEDUP_REMOVED lines=9> */
.L_x_232:
        /* <DEDUP_REMOVED lines=9> */
.L_x_233:
        /* <DEDUP_REMOVED lines=9> */
.L_x_234:
        /* <DEDUP_REMOVED lines=9> */
.L_x_235:
[----:B------:R-:W1:Y:S01]  /*9e70*/  SYNCS.PHASECHK.TRANS64.TRYWAIT P0, [R6+URZ], R5 ;  /* 0x00000005060075a7 */ /* 0x000e62000800017f */
[----:B------:R-:W-:-:S05]  /*9e80*/  VIADD R2, R7, 0x1 ;  /* 0x0000000107027836 */ /* 0x000fca0000000000 */
[----:B------:R-:W-:-:S04]  /*9e90*/  ISETP.NE.AND P1, PT, R2, 0x16, PT ;  /* 0x000000160200780c */ /* 0x000fc80003f25270 */
[----:B0-----:R-:W-:Y:S02]  /*9ea0*/  SEL R4, RZ, 0x1, P1 ;  /* 0x00000001ff047807 */ /* 0x001fe40000800000 */
[----:B------:R-:W-:Y:S02]  /*9eb0*/  SEL R3, R2, RZ, P1 ;  /* 0x000000ff02037207 */ /* 0x000fe40000800000 */
[----:B------:R-:W-:Y:S01]  /*9ec0*/  LOP3.LUT R4, R11, R4, RZ, 0x3c, !PT ;  /* 0x000000040b047212 */ /* 0x000fe200078e3cff */
[----:B-1----:R-:W-:Y:S06]  /*9ed0*/  @!P0 BRA `(.L_x_207) ;  /* 0x0000000800388947 */ /* 0x002fec0003800000 */
.L_x_236:
[----:B------:R-:W-:Y:S01]  /*9ee0*/  IMAD R3, R3, 0x8, R0 ;  /* 0x0000000803037824 */ /* 0x000fe200078e0200 */
[----:B------:R-:W-:-:S07]  /*9ef0*/  SHF.L.U32 R0, R4, 0x1f, RZ ;  /* 0x0000001f04007819 */ /* 0x000fce00000006ff */
.L_x_208:
[----:B-1----:R1:W2:Y:S02]  /*9f00*/  SYNCS.PHASECHK.TRANS64.TRYWAIT P0, [R3+URZ], R0 ;  /* 0x00000000030075a7 */ /* 0x0022a4000800017f */
[----:B--2---:R-:W-:Y:S05]  /*9f10*/  @!P0 NANOSLEEP.SYNCS 0x989680 ;  /* 0x009896800000895d */ /* 0x004fea0003900000 */
[----:B------:R-:W2:Y:S02]  /*9f20*/  @!P0 SYNCS.PHASECHK.TRANS64 P0, [R3+URZ], R0 ;  /* 0x00000000030085a7 */ /* 0x000ea4000800007f */
[----:B--2---:R-:W-:Y:S05]  /*9f30*/  @!P0 BRA `(.L_x_208) ;  /* 0xfffffffc00f08947 */ /* 0x004fea000383ffff */
.L_x_185:
[----:B------:R-:W-:Y:S05]  /*9f40*/  BSYNC B0 ;  /* 0x0000000000007941 */ /* 0x000fea0003800000 */
.L_x_184:
[----:B------:R-:W-:Y:S05]  /*9f50*/  EXIT ;  /* 0x000000000000794d */ /* 0x000fea0003800000 */
.L_x_18:
[----:B-1----:R-:W-:-:S04]  /*9f60*/  IMAD.U32 R11, RZ, RZ, UR7 ;  /* 0x00000007ff0b7e24 */ /* 0x002fc8000f8e00ff */
[----:B------:R1:W4:Y:S03]  /*9f70*/  SYNCS.PHASECHK.TRANS64.TRYWAIT P0, [R11+URZ], R10 ;  /* 0x0000000a0b0075a7 */ /* 0x000326000800017f */
[----:B----4-:R-:W-:Y:S05]  /*9f80*/  @!P0 NANOSLEEP.SYNCS 0x989680 ;  /* 0x009896800000895d */ /* 0x010fea0003900000 */
[----:B------:R-:W4:Y:S02]  /*9f90*/  @!P0 SYNCS.PHASECHK.TRANS64 P0, [R11+URZ], R10 ;  /* 0x0000000a0b0085a7 */ /* 0x000f24000800007f */
[----:B----4-:R-:W-:Y:S05]  /*9fa0*/  @!P0 BRA `(.L_x_18) ;  /* 0xfffffffc00ec8947 */ /* 0x010fea000383ffff */
[----:B------:R-:W-:Y:S05]  /*9fb0*/  BRA `(.L_x_17) ;  /* 0xffffff7800087947 */ /* 0x000fea000383ffff */
.L_x_24:
[----:B-1----:R-:W-:-:S04]  /*9fc0*/  IMAD.U32 R12, RZ, RZ, UR12 ;  /* 0x0000000cff0c7e24 */ /* 0x002fc8000f8e00ff */
[----:B------:R1:W4:Y:S03]  /*9fd0*/  SYNCS.PHASECHK.TRANS64.TRYWAIT P0, [R12+URZ], R11 ;  /* 0x0000000b0c0075a7 */ /* 0x000326000800017f */
[----:B----4-:R-:W-:Y:S05]  /*9fe0*/  @!P0 NANOSLEEP.SYNCS 0x989680 ;  /* 0x009896800000895d */ /* 0x010fea0003900000 */
[----:B------:R-:W4:Y:S02]  /*9ff0*/  @!P0 SYNCS.PHASECHK.TRANS64 P0, [R12+URZ], R11 ;  /* 0x0000000b0c0085a7 */ /* 0x000f24000800007f */
[----:B----4-:R-:W-:Y:S05]  /*a000*/  @!P0 BRA `(.L_x_24) ;  /* 0xfffffffc00ec8947 */ /* 0x010fea000383ffff */
[----:B------:R-:W-:Y:S05]  /*a010*/  BRA `(.L_x_23) ;  /* 0xffffff8000447947 */ /* 0x000fea000383ffff */
.L_x_171:
[----:B------:R-:W-:Y:S01]  /*a020*/  BSSY B1, `(.L_x_209) ;  /* 0x0000006000017945 */ /* 0x000fe20003800000 */
[----:B------:R-:W-:-:S07]  /*a030*/  IMAD.MOV.U32 R7, RZ, RZ, -0x1 ;  /* 0xffffffffff077424 */ /* 0x000fce00078e00ff */
[----:B------:R-:W-:Y:S05]  /*a040*/  WARPSYNC.COLLECTIVE R7, `(.L_x_210) ;  /* 0x00000000070c7348 */ /* 0x000fea0003c00000 */
[----:B------:R-:W-:Y:S02]  /*a050*/  ELECT P1, UR62, PT ;  /* 0x00000000003e782f */ /* 0x000fe40003820000 */
[----:B------:R-:W-:Y:S01]  /*a060*/  MOV R7, UR62 ;  /* 0x0000003e00077c02 */ /* 0x000fe20008000f00 */
[----:B------:R-:W-:Y:S10]  /*a070*/  ENDCOLLECTIVE ;  /* 0x000000000000791b */ /* 0x000ff40003800000 */
.L_x_210:
[----:B------:R-:W-:Y:S05]  /*a080*/  BSYNC B1 ;  /* 0x0000000000017941 */ /* 0x000fea0003800000 */
.L_x_209:
[----:B------:R-:W-:Y:S05]  /*a090*/  BRA `(.L_x_211) ;  /* 0xffffffe400bc7947 */ /* 0x000fea000383ffff */
.L_x_174:
[----:B-1----:R1:W2:Y:S02]  /*a0a0*/  SYNCS.PHASECHK.TRANS64.TRYWAIT P1, [R19+URZ+0xb0], R10 ;  /* 0x0000b00a130075a7 */ /* 0x0022a4000802017f */
[----:B--2---:R-:W-:Y:S05]  /*a0b0*/  @!P1 NANOSLEEP.SYNCS 0x989680 ;  /* 0x009896800000995d */ /* 0x004fea0003900000 */
[----:B------:R-:W2:Y:S02]  /*a0c0*/  @!P1 SYNCS.PHASECHK.TRANS64 P1, [R19+URZ+0xb0], R10 ;  /* 0x0000b00a130095a7 */ /* 0x000ea4000802007f */
[----:B--2---:R-:W-:Y:S05]  /*a0d0*/  @!P1 BRA `(.L_x_174) ;  /* 0xfffffffc00f09947 */ /* 0x004fea000383ffff */
[----:B------:R-:W-:Y:S05]  /*a0e0*/  BRA `(.L_x_212) ;  /* 0xffffffe400f07947 */ /* 0x000fea000383ffff */
.L_x_183:
[----:B------:R-:W-:Y:S01]  /*a0f0*/  BSSY B0, `(.L_x_213) ;  /* 0x0000006000007945 */ /* 0x000fe20003800000 */
[----:B------:R-:W-:-:S07]  /*a100*/  IMAD.MOV.U32 R7, RZ, RZ, -0x1 ;  /* 0xffffffffff077424 */ /* 0x000fce00078e00ff */
[----:B------:R-:W-:Y:S05]  /*a110*/  WARPSYNC.COLLECTIVE R7, `(.L_x_214) ;  /* 0x00000000070c7348 */ /* 0x000fea0003c00000 */
[----:B------:R-:W-:Y:S02]  /*a120*/  ELECT P1, UR62, PT ;  /* 0x00000000003e782f */ /* 0x000fe40003820000 */
[----:B------:R-:W-:Y:S01]  /*a130*/  MOV R7, UR62 ;  /* 0x0000003e00077c02 */ /* 0x000fe20008000f00 */
[----:B------:R-:W-:Y:S10]  /*a140*/  ENDCOLLECTIVE ;  /* 0x000000000000791b */ /* 0x000ff40003800000 */
.L_x_214:
[----:B------:R-:W-:Y:S05]  /*a150*/  BSYNC B0 ;  /* 0x0000000000007941 */ /* 0x000fea0003800000 */
.L_x_213:
[----:B------:R-:W-:Y:S01]  /*a160*/  PLOP3.LUT P0, PT, P1, PT, PT, 0x80, 0x0 ;  /* 0x000000000000781c */ /* 0x000fe20000f0f070 */
[----:B------:R-:W-:-:S12]  /*a170*/  BRA `(.L_x_215) ;  /* 0xfffffff0003c7947 */ /* 0x000fd8000383ffff */
.L_x_187:
[----:B0-----:R0:W1:Y:S02]  /*a180*/  SYNCS.PHASECHK.TRANS64.TRYWAIT P0, [R6+URZ], R3 ;  /* 0x00000003060075a7 */ /* 0x001064000800017f */
[----:B-1----:R-:W-:Y:S05]  /*a190*/  @!P0 NANOSLEEP.SYNCS 0x989680 ;  /* 0x009896800000895d */ /* 0x002fea0003900000 */
[----:B------:R-:W1:Y:S02]  /*a1a0*/  @!P0 SYNCS.PHASECHK.TRANS64 P0, [R6+URZ], R3 ;  /* 0x00000003060085a7 */ /* 0x000e64000800007f */
[----:B-1----:R-:W-:Y:S05]  /*a1b0*/  @!P0 BRA `(.L_x_187) ;  /* 0xfffffffc00f08947 */ /* 0x002fea000383ffff */
[----:B------:R-:W-:Y:S05]  /*a1c0*/  BRA `(.L_x_216) ;  /* 0xfffffff0007c7947 */ /* 0x000fea000383ffff */
.L_x_188:
[----:B0-----:R0:W1:Y:S02]  /*a1d0*/  SYNCS.PHASECHK.TRANS64.TRYWAIT P0, [R7+URZ], R4 ;  /* 0x00000004070075a7 */ /* 0x001064000800017f */
[----:B-1----:R-:W-:Y:S05]  /*a1e0*/  @!P0 NANOSLEEP.SYNCS 0x989680 ;  /* 0x009896800000895d */ /* 0x002fea0003900000 */
[----:B------:R-:W1:Y:S02]  /*a1f0*/  @!P0 SYNCS.PHASECHK.TRANS64 P0, [R7+URZ], R4 ;  /* 0x00000004070085a7 */ /* 0x000e64000800007f */
[----:B-1----:R-:W-:Y:S05]  /*a200*/  @!P0 BRA `(.L_x_188) ;  /* 0xfffffffc00f08947 */ /* 0x002fea000383ffff */
[----:B------:R-:W-:Y:S05]  /*a210*/  BRA `(.L_x_217) ;  /* 0xfffffff0008c7947 */ /* 0x000fea000383ffff */
.L_x_189:
[----:B0-----:R0:W1:Y:S02]  /*a220*/  SYNCS.PHASECHK.TRANS64.TRYWAIT P0, [R6+URZ], R5 ;  /* 0x00000005060075a7 */ /* 0x001064000800017f */
[----:B-1----:R-:W-:Y:S05]  /*a230*/  @!P0 NANOSLEEP.SYNCS 0x989680 ;  /* 0x009896800000895d */ /* 0x002fea0003900000 */
[----:B------:R-:W1:Y:S02]  /*a240*/  @!P0 SYNCS.PHASECHK.TRANS64 P0, [R6+URZ], R5 ;  /* 0x00000005060085a7 */ /* 0x000e64000800007f */
[----:B-1----:R-:W-:Y:S05]  /*a250*/  @!P0 BRA `(.L_x_189) ;  /* 0xfffffffc00f08947 */ /* 0x002fea000383ffff */
[----:B------:R-:W-:Y:S05]  /*a260*/  BRA `(.L_x_218) ;  /* 0xfffffff0009c7947 */ /* 0x000fea000383ffff */
.L_x_190:
[----:B0-----:R0:W1:Y:S02]  /*a270*/  SYNCS.PHASECHK.TRANS64.TRYWAIT P0, [R9+URZ], R4 ;  /* 0x00000004090075a7 */ /* 0x001064000800017f */
[----:B-1----:R-:W-:Y:S05]  /*a280*/  @!P0 NANOSLEEP.SYNCS 0x989680 ;  /* 0x009896800000895d */ /* 0x002fea0003900000 */
[----:B------:R-:W1:Y:S02]  /*a290*/  @!P0 SYNCS.PHASECHK.TRANS64 P0, [R9+URZ], R4 ;  /* 0x00000004090085a7 */ /* 0x000e64000800007f */
[----:B-1----:R-:W-:Y:S05]  /*a2a0*/  @!P0 BRA `(.L_x_190) ;  /* 0xfffffffc00f08947 */ /* 0x002fea000383ffff */
[----:B------:R-:W-:Y:S05]  /*a2b0*/  BRA `(.L_x_219) ;  /* 0xfffffff000ac7947 */ /* 0x000fea000383ffff */
.L_x_191:
[----:B0-----:R0:W1:Y:S02]  /*a2c0*/  SYNCS.PHASECHK.TRANS64.TRYWAIT P0, [R6+URZ], R5 ;  /* 0x00000005060075a7 */ /* 0x001064000800017f */
[----:B-1----:R-:W-:Y:S05]  /*a2d0*/  @!P0 NANOSLEEP.SYNCS 0x989680 ;  /* 0x009896800000895d */ /* 0x002fea0003900000 */
[----:B------:R-:W1:Y:S02]  /*a2e0*/  @!P0 SYNCS.PHASECHK.TRANS64 P0, [R6+URZ], R5 ;  /* 0x00000005060085a7 */ /* 0x000e64000800007f */
[----:B-1----:R-:W-:Y:S05]  /*a2f0*/  @!P0 BRA `(.L_x_191) ;  /* 0xfffffffc00f08947 */ /* 0x002fea000383ffff */
[----:B------:R-:W-:Y:S05]  /*a300*/  BRA `(.L_x_220) ;  /* 0xfffffff000bc7947 */ /* 0x000fea000383ffff */
.L_x_192:
[----:B0-----:R0:W1:Y:S02]  /*a310*/  SYNCS.PHASECHK.TRANS64.TRYWAIT P0, [R9+URZ], R4 ;  /* 0x00000004090075a7 */ /* 0x001064000800017f */
[----:B-1----:R-:W-:Y:S05]  /*a320*/  @!P0 NANOSLEEP.SYNCS 0x989680 ;  /* 0x009896800000895d */ /* 0x002fea0003900000 */
[----:B------:R-:W1:Y:S02]  /*a330*/  @!P0 SYNCS.PHASECHK.TRANS64 P0, [R9+URZ], R4 ;  /* 0x00000004090085a7 */ /* 0x000e64000800007f */
[----:B-1----:R-:W-:Y:S05]  /*a340*/  @!P0 BRA `(.L_x_192) ;  /* 0xfffffffc00f08947 */ /* 0x002fea000383ffff */
[----:B------:R-:W-:Y:S05]  /*a350*/  BRA `(.L_x_221) ;  /* 0xfffffff000cc7947 */ /* 0x000fea000383ffff */
.L_x_193:
[----:B0-----:R0:W1:Y:S02]  /*a360*/  SYNCS.PHASECHK.TRANS64.TRYWAIT P0, [R6+URZ], R5 ;  /* 0x00000005060075a7 */ /* 0x001064000800017f */
[----:B-1----:R-:W-:Y:S05]  /*a370*/  @!P0 NANOSLEEP.SYNCS 0x989680 ;  /* 0x009896800000895d */ /* 0x002fea0003900000 */
[----:B------:R-:W1:Y:S02]  /*a380*/  @!P0 SYNCS.PHASECHK.TRANS64 P0, [R6+URZ], R5 ;  /* 0x00000005060085a7 */ /* 0x000e64000800007f */
[----:B-1----:R-:W-:Y:S05]  /*a390*/  @!P0 BRA `(.L_x_193) ;  /* 0xfffffffc00f08947 */ /* 0x002fea000383ffff */
[----:B------:R-:W-:Y:S05]  /*a3a0*/  BRA `(.L_x_222) ;  /* 0xfffffff000dc7947 */ /* 0x000fea000383ffff */
.L_x_194:
[----:B0-----:R0:W1:Y:S02]  /*a3b0*/  SYNCS.PHASECHK.TRANS64.TRYWAIT P0, [R9+URZ], R4 ;  /* 0x00000004090075a7 */ /* 0x001064000800017f */
[----:B-1----:R-:W-:Y:S05]  /*a3c0*/  @!P0 NANOSLEEP.SYNCS 0x989680 ;  /* 0x009896800000895d */ /* 0x002fea0003900000 */
[----:B------:R-:W1:Y:S02]  /*a3d0*/  @!P0 SYNCS.PHASECHK.TRANS64 P0, [R9+URZ], R4 ;  /* 0x00000004090085a7 */ /* 0x000e64000800007f */
[----:B-1----:R-:W-:Y:S05]  /*a3e0*/  @!P0 BRA `(.L_x_194) ;  /* 0xfffffffc00f08947 */ /* 0x002fea000383ffff */
[----:B------:R-:W-:Y:S05]  /*a3f0*/  BRA `(.L_x_223) ;  /* 0xfffffff000ec7947 */ /* 0x000fea000383ffff */
.L_x_195:
[----:B0-----:R0:W1:Y:S02]  /*a400*/  SYNCS.PHASECHK.TRANS64.TRYWAIT P0, [R6+URZ], R5 ;  /* 0x00000005060075a7 */ /* 0x001064000800017f */
[----:B-1----:R-:W-:Y:S05]  /*a410*/  @!P0 NANOSLEEP.SYNCS 0x989680 ;  /* 0x009896800000895d */ /* 0x002fea0003900000 */
[----:B------:R-:W1:Y:S02]  /*a420*/  @!P0 SYNCS.PHASECHK.TRANS64 P0, [R6+URZ], R5 ;  /* 0x00000005060085a7 */ /* 0x000e64000800007f */
[----:B-1----:R-:W-:Y:S05]  /*a430*/  @!P0 BRA `(.L_x_195) ;  /* 0xfffffffc00f08947 */ /* 0x002fea000383ffff */
[----:B------:R-:W-:Y:S05]  /*a440*/  BRA `(.L_x_224) ;  /* 0xfffffff000fc7947 */ /* 0x000fea000383ffff */
.L_x_196:
[----:B0-----:R0:W1:Y:S02]  /*a450*/  SYNCS.PHASECHK.TRANS64.TRYWAIT P0, [R9+URZ], R4 ;  /* 0x00000004090075a7 */ /* 0x001064000800017f */
[----:B-1----:R-:W-:Y:S05]  /*a460*/  @!P0 NANOSLEEP.SYNCS 0x989680 ;  /* 0x009896800000895d */ /* 0x002fea0003900000 */
[----:B------:R-:W1:Y:S02]  /*a470*/  @!P0 SYNCS.PHASECHK.TRANS64 P0, [R9+URZ], R4 ;  /* 0x00000004090085a7 */ /* 0x000e64000800007f */
[----:B-1----:R-:W-:Y:S05]  /*a480*/  @!P0 BRA `(.L_x_196) ;  /* 0xfffffffc00f08947 */ /* 0x002fea000383ffff */
[----:B------:R-:W-:Y:S05]  /*a490*/  BRA `(.L_x_225) ;  /* 0xfffffff4000c7947 */ /* 0x000fea000383ffff */
.L_x_197:
[----:B0-----:R0:W1:Y:S02]  /*a4a0*/  SYNCS.PHASECHK.TRANS64.TRYWAIT P0, [R6+URZ], R5 ;  /* 0x00000005060075a7 */ /* 0x001064000800017f */
[----:B-1----:R-:W-:Y:S05]  /*a4b0*/  @!P0 NANOSLEEP.SYNCS 0x989680 ;  /* 0x009896800000895d */ /* 0x002fea0003900000 */
[----:B------:R-:W1:Y:S02]  /*a4c0*/  @!P0 SYNCS.PHASECHK.TRANS64 P0, [R6+URZ], R5 ;  /* 0x00000005060085a7 */ /* 0x000e64000800007f */
[----:B-1----:R-:W-:Y:S05]  /*a4d0*/  @!P0 BRA `(.L_x_197) ;  /* 0xfffffffc00f08947 */ /* 0x002fea000383ffff */
[----:B------:R-:W-:Y:S05]  /*a4e0*/  BRA `(.L_x_226) ;  /* 0xfffffff4001c7947 */ /* 0x000fea000383ffff */
.L_x_198:
[----:B0-----:R0:W1:Y:S02]  /*a4f0*/  SYNCS.PHASECHK.TRANS64.TRYWAIT P0, [R9+URZ], R4 ;  /* 0x00000004090075a7 */ /* 0x001064000800017f */
[----:B-1----:R-:W-:Y:S05]  /*a500*/  @!P0 NANOSLEEP.SYNCS 0x989680 ;  /* 0x009896800000895d */ /* 0x002fea0003900000 */
[----:B------:R-:W1:Y:S02]  /*a510*/  @!P0 SYNCS.PHASECHK.TRANS64 P0, [R9+URZ], R4 ;  /* 0x00000004090085a7 */ /* 0x000e64000800007f */
[----:B-1----:R-:W-:Y:S05]  /*a520*/  @!P0 BRA `(.L_x_198) ;  /* 0xfffffffc00f08947 */ /* 0x002fea000383ffff */
[----:B------:R-:W-:Y:S05]  /*a530*/  BRA `(.L_x_227) ;  /* 0xfffffff4002c7947 */ /* 0x000fea000383ffff */
.L_x_199:
[----:B0-----:R0:W1:Y:S02]  /*a540*/  SYNCS.PHASECHK.TRANS64.TRYWAIT P0, [R6+URZ], R5 ;  /* 0x00000005060075a7 */ /* 0x001064000800017f */
[----:B-1----:R-:W-:Y:S05]  /*a550*/  @!P0 NANOSLEEP.SYNCS 0x989680 ;  /* 0x009896800000895d */ /* 0x002fea0003900000 */
[----:B------:R-:W1:Y:S02]  /*a560*/  @!P0 SYNCS.PHASECHK.TRANS64 P0, [R6+URZ], R5 ;  /* 0x00000005060085a7 */ /* 0x000e64000800007f */
[----:B-1----:R-:W-:Y:S05]  /*a570*/  @!P0 BRA `(.L_x_199) ;  /* 0xfffffffc00f08947 */ /* 0x002fea000383ffff */
[----:B------:R-:W-:Y:S05]  /*a580*/  BRA `(.L_x_228) ;  /* 0xfffffff4003c7947 */ /* 0x000fea000383ffff */
.L_x_200:
[----:B0-----:R0:W1:Y:S02]  /*a590*/  SYNCS.PHASECHK.TRANS64.TRYWAIT P0, [R9+URZ], R4 ;  /* 0x00000004090075a7 */ /* 0x001064000800017f */
[----:B-1----:R-:W-:Y:S05]  /*a5a0*/  @!P0 NANOSLEEP.SYNCS 0x989680 ;  /* 0x009896800000895d */ /* 0x002fea0003900000 */
[----:B------:R-:W1:Y:S02]  /*a5b0*/  @!P0 SYNCS.PHASECHK.TRANS64 P0, [R9+URZ], R4 ;  /* 0x00000004090085a7 */ /* 0x000e64000800007f */
[----:B-1----:R-:W-:Y:S05]  /*a5c0*/  @!P0 BRA `(.L_x_200) ;  /* 0xfffffffc00f08947 */ /* 0x002fea000383ffff */
[----:B------:R-:W-:Y:S05]  /*a5d0*/  BRA `(.L_x_229) ;  /* 0xfffffff4004c7947 */ /* 0x000fea000383ffff */
.L_x_201:
[----:B0-----:R0:W1:Y:S02]  /*a5e0*/  SYNCS.PHASECHK.TRANS64.TRYWAIT P0, [R6+URZ], R5 ;  /* 0x00000005060075a7 */ /* 0x001064000800017f */
[----:B-1----:R-:W-:Y:S05]  /*a5f0*/  @!P0 NANOSLEEP.SYNCS 0x989680 ;  /* 0x009896800000895d */ /* 0x002fea0003900000 */
[----:B------:R-:W1:Y:S02]  /*a600*/  @!P0 SYNCS.PHASECHK.TRANS64 P0, [R6+URZ], R5 ;  /* 0x00000005060085a7 */ /* 0x000e64000800007f */
[----:B-1----:R-:W-:Y:S05]  /*a610*/  @!P0 BRA `(.L_x_201) ;  /* 0xfffffffc00f08947 */ /* 0x002fea000383ffff */
[----:B------:R-:W-:Y:S05]  /*a620*/  BRA `(.L_x_230) ;  /* 0xfffffff4005c7947 */ /* 0x000fea000383ffff */
.L_x_202:
[----:B0-----:R0:W1:Y:S02]  /*a630*/  SYNCS.PHASECHK.TRANS64.TRYWAIT P0, [R9+URZ], R4 ;  /* 0x00000004090075a7 */ /* 0x001064000800017f */
[----:B-1----:R-:W-:Y:S05]  /*a640*/  @!P0 NANOSLEEP.SYNCS 0x989680 ;  /* 0x009896800000895d */ /* 0x002fea0003900000 */
[----:B------:R-:W1:Y:S02]  /*a650*/  @!P0 SYNCS.PHASECHK.TRANS64 P0, [R9+URZ], R4 ;  /* 0x00000004090085a7 */ /* 0x000e64000800007f */
[----:B-1----:R-:W-:Y:S05]  /*a660*/  @!P0 BRA `(.L_x_202) ;  /* 0xfffffffc00f08947 */ /* 0x002fea000383ffff */
[----:B------:R-:W-:Y:S05]  /*a670*/  BRA `(.L_x_231) ;  /* 0xfffffff4006c7947 */ /* 0x000fea000383ffff */
.L_x_203:
[----:B0-----:R0:W1:Y:S02]  /*a680*/  SYNCS.PHASECHK.TRANS64.TRYWAIT P0, [R6+URZ], R5 ;  /* 0x00000005060075a7 */ /* 0x001064000800017f */
[----:B-1----:R-:W-:Y:S05]  /*a690*/  @!P0 NANOSLEEP.SYNCS 0x989680 ;  /* 0x009896800000895d */ /* 0x002fea0003900000 */
[----:B------:R-:W1:Y:S02]  /*a6a0*/  @!P0 SYNCS.PHASECHK.TRANS64 P0, [R6+URZ], R5 ;  /* 0x00000005060085a7 */ /* 0x000e64000800007f */
[----:B-1----:R-:W-:Y:S05]  /*a6b0*/  @!P0 BRA `(.L_x_203) ;  /* 0xfffffffc00f08947 */ /* 0x002fea000383ffff */
[----:B------:R-:W-:Y:S05]  /*a6c0*/  BRA `(.L_x_232) ;  /* 0xfffffff4007c7947 */ /* 0x000fea000383ffff */
.L_x_204:
[----:B0-----:R0:W1:Y:S02]  /*a6d0*/  SYNCS.PHASECHK.TRANS64.TRYWAIT P0, [R9+URZ], R4 ;  /* 0x00000004090075a7 */ /* 0x001064000800017f */
[----:B-1----:R-:W-:Y:S05]  /*a6e0*/  @!P0 NANOSLEEP.SYNCS 0x989680 ;  /* 0x009896800000895d */ /* 0x002fea0003900000 */
[----:B------:R-:W1:Y:S02]  /*a6f0*/  @!P0 SYNCS.PHASECHK.TRANS64 P0, [R9+URZ], R4 ;  /* 0x00000004090085a7 */ /* 0x000e64000800007f */
[----:B-1----:R-:W-:Y:S05]  /*a700*/  @!P0 BRA `(.L_x_204) ;  /* 0xfffffffc00f08947 */ /* 0x002fea000383ffff */
[----:B------:R-:W-:Y:S05]  /*a710*/  BRA `(.L_x_233) ;  /* 0xfffffff4008c7947 */ /* 0x000fea000383ffff */
.L_x_205:
[----:B0-----:R0:W1:Y:S02]  /*a720*/  SYNCS.PHASECHK.TRANS64.TRYWAIT P0, [R6+URZ], R5 ;  /* 0x00000005060075a7 */ /* 0x001064000800017f */
[----:B-1----:R-:W-:Y:S05]  /*a730*/  @!P0 NANOSLEEP.SYNCS 0x989680 ;  /* 0x009896800000895d */ /* 0x002fea0003900000 */
[----:B------:R-:W1:Y:S02]  /*a740*/  @!P0 SYNCS.PHASECHK.TRANS64 P0, [R6+URZ], R5 ;  /* 0x00000005060085a7 */ /* 0x000e64000800007f */
[----:B-1----:R-:W-:Y:S05]  /*a750*/  @!P0 BRA `(.L_x_205) ;  /* 0xfffffffc00f08947 */ /* 0x002fea000383ffff */
[----:B------:R-:W-:Y:S05]  /*a760*/  BRA `(.L_x_234) ;  /* 0xfffffff4009c7947 */ /* 0x000fea000383ffff */
.L_x_206:
[----:B0-----:R0:W1:Y:S02]  /*a770*/  SYNCS.PHASECHK.TRANS64.TRYWAIT P0, [R9+URZ], R4 ;  /* 0x00000004090075a7 */ /* 0x001064000800017f */
[----:B-1----:R-:W-:Y:S05]  /*a780*/  @!P0 NANOSLEEP.SYNCS 0x989680 ;  /* 0x009896800000895d */ /* 0x002fea0003900000 */
[----:B------:R-:W1:Y:S02]  /*a790*/  @!P0 SYNCS.PHASECHK.TRANS64 P0, [R9+URZ], R4 ;  /* 0x00000004090085a7 */ /* 0x000e64000800007f */
[----:B-1----:R-:W-:Y:S05]  /*a7a0*/  @!P0 BRA `(.L_x_206) ;  /* 0xfffffffc00f08947 */ /* 0x002fea000383ffff */
[----:B------:R-:W-:Y:S05]  /*a7b0*/  BRA `(.L_x_235) ;  /* 0xfffffff400ac7947 */ /* 0x000fea000383ffff */
.L_x_207:
[----:B0-----:R0:W1:Y:S02]  /*a7c0*/  SYNCS.PHASECHK.TRANS64.TRYWAIT P0, [R6+URZ], R5 ;  /* 0x00000005060075a7 */ /* 0x001064000800017f */
[----:B-1----:R-:W-:Y:S05]  /*a7d0*/  @!P0 NANOSLEEP.SYNCS 0x989680 ;  /* 0x009896800000895d */ /* 0x002fea0003900000 */
[----:B------:R-:W1:Y:S02]  /*a7e0*/  @!P0 SYNCS.PHASECHK.TRANS64 P0, [R6+URZ], R5 ;  /* 0x00000005060085a7 */ /* 0x000e64000800007f */
[----:B-1----:R-:W-:Y:S05]  /*a7f0*/  @!P0 BRA `(.L_x_207) ;  /* 0xfffffffc00f08947 */ /* 0x002fea000383ffff */
[----:B------:R-:W-:Y:S05]  /*a800*/  BRA `(.L_x_236) ;  /* 0xfffffff400b47947 */ /* 0x000fea000383ffff */
.L_x_237:
[----:B------:R-:W-:-:S00]  /*a810*/  BRA `(.L_x_237) ;  /* 0xfffffffc00fc7947 */ /* 0x000fc0000383ffff */
[----:B------:R-:W-:-:S00]  /*a820*/  NOP ;  /* 0x0000000000007918 */ /* 0x000fc00000000000 */
        /* <DEDUP_REMOVED lines=13> */
.L_x_238:


//--------------------- .nv.shared._ZN7cutlass13device_kernelINS_4gemm6kernel13GemmUniversalIN4cute5tupleIJiiiiEEENS1_10collective13CollectiveMmaINS1_37MainloopSm90TmaGmmaWarpSpecializedFP8ILi22ENS5_IJNS4_1CILi1EEESB_SB_EEENS1_35KernelTmaWarpSpecializedCooperativeEEENS5_IJNSA_ILi256EEENSA_ILi64EEENSA_ILi32EEEEEENS_12float_e4m3_tENS5_IJlSB_lEEESJ_SK_NS4_8TiledMMAINS4_8MMA_AtomIJNS4_4SM904GMMA30MMA_64x64x32_F32E4M3E4M3_SS_TNILNSO_7ScaleInE1ELSQ_1EEEEEENS4_6LayoutINS5_IJNSA_ILi2EEESB_SB_EEENS5_IJSB_NSA_ILi0EEESW_EEEEENS5_IJNS4_10UnderscoreESZ_SZ_EEEEENS4_13SM90_TMA_LOADENS4_14ComposedLayoutINS4_7SwizzleILi1ELi4ELi3EEENS4_18smem_ptr_flag_bitsILi8EEENST_INS5_IJNSA_ILi8EEESH_EEENS5_IJSH_SB_EEEEEEEvNS4_8identityES12_S1C_vS1D_EENS_8epilogue10collective6detail29Sm90TmaWarpSpecializedAdapterINS1G_15DefaultEpilogueISJ_SK_SK_NS1F_6thread17LinearCombinationISJ_Li1EffLNS1K_9ScaleType4KindE0ELNS_15FloatRoundStyleE2ESJ_EENS1_15EpilogueDefaultEEEEEvvEEEEvNT_6ParamsE --------------------------
	.section	.nv.shared._ZN7cutlass13device_kernelINS_4gemm6kernel13GemmUniversalIN4cute5tupleIJiiiiEEENS1_10collective13CollectiveMmaINS1_37MainloopSm90TmaGmmaWarpSpecializedFP8ILi22ENS5_IJNS4_1CILi1EEESB_SB_EEENS1_35KernelTmaWarpSpecializedCooperativeEEENS5_IJNSA_ILi256EEENSA_ILi64EEENSA_ILi32EEEEEENS_12float_e4m3_tENS5_IJlSB_lEEESJ_SK_NS4_8TiledMMAINS4_8MMA_AtomIJNS4_4SM904GMMA30MMA_64x64x32_F32E4M3E4M3_SS_TNILNSO_7ScaleInE1ELSQ_1EEEEEENS4_6LayoutINS5_IJNSA_ILi2EEESB_SB_EEENS5_IJSB_NSA_ILi0EEESW_EEEEENS5_IJNS4_10UnderscoreESZ_SZ_EEEEENS4_13SM90_TMA_LOADENS4_14ComposedLayoutINS4_7SwizzleILi1ELi4ELi3EEENS4_18smem_ptr_flag_bitsILi8EEENST_INS5_IJNSA_ILi8EEESH_EEENS5_IJSH_SB_EEEEEEEvNS4_8identityES12_S1C_vS1D_EENS_8epilogue10collective6detail29Sm90TmaWarpSpecializedAdapterINS1G_15DefaultEpilogueISJ_SK_SK_NS1F_6thread17LinearCombinationISJ_Li1EffLNS1K_9ScaleType4KindE0ELNS_15FloatRoundStyleE2ESJ_EENS1_15EpilogueDefaultEEEEEvvEEEEvNT_6ParamsE,"aw",@nobits
	.sectionflags	@""
	.align	16
	.zero		1024


//--------------------- .nv.shared.reserved.0     --------------------------
	.section	.nv.shared.reserved.0,"aw",@nobits
	.weak		__nv_reservedSMEM_offset_0_alias
	.size		__nv_reservedSMEM_offset_0_alias, 0, 0
	.other		__nv_reservedSMEM_offset_0_alias,@"STO_CUDA_RESERVED_SHARED STV_DEFAULT"
__nv_reservedSMEM_offset_0_alias:
	.zero		0


//--------------------- .nv.global                --------------------------
	.section	.nv.global,"aw",@nobits
.nv.global:
	.type		_ZN39_INTERNAL_7aaabd57_4_k_cu_086746c1_41244cute1_E,@object
	.size		_ZN39_INTERNAL_7aaabd57_4_k_cu_086746c1_41244cute1_E,(_ZN39_INTERNAL_7aaabd57_4_k_cu_086746c1_41244cuda3std3__45__cpo6cbeginE - _ZN39_INTERNAL_7aaabd57_4_k_cu_086746c1_41244cute1_E)
_ZN39_INTERNAL_7aaabd57_4_k_cu_086746c1_41244cute1_E:
	.zero		1
	.type		_ZN39_INTERNAL_7aaabd57_4_k_cu_086746c1_41244cuda3std3__45__cpo6cbeginE,@object
	.size		_ZN39_INTERNAL_7aaabd57_4_k_cu_086746c1_41244cuda3std3__45__cpo6cbeginE,(_ZN39_INTERNAL_7aaabd57_4_k_cu_086746c1_41244cuda3std3__48in_placeE - _ZN39_INTERNAL_7aaabd57_4_k_cu_086746c1_41244cuda3std3__45__cpo6cbeginE)
_ZN39_INTERNAL_7aaabd57_4_k_cu_086746c1_41244cuda3std3__45__cpo6cbeginE:
	.zero		1
	.type		_ZN39_INTERNAL_7aaabd57_4_k_cu_086746c1_41244cuda3std3__48in_placeE,@object
	.size		_ZN39_INTERNAL_7aaabd57_4_k_cu_086746c1_41244cuda3std3__48in_placeE,(_ZN39_INTERNAL_7aaabd57_4_k_cu_086746c1_41244cuda3std6ranges3__45__cpo9iter_moveE - _ZN39_INTERNAL_7aaabd57_4_k_cu_086746c1_41244cuda3std3__48in_placeE)
_ZN39_INTERNAL_7aaabd57_4_k_cu_086746c1_41244cuda3std3__48in_placeE:
	.zero		1
	.type		_ZN39_INTERNAL_7aaabd57_4_k_cu_086746c1_41244cuda3std6ranges3__45__cpo9iter_moveE,@object
	.size		_ZN39_INTERNAL_7aaabd57_4_k_cu_086746c1_41244cuda3std6ranges3__45__cpo9iter_moveE,(_ZN39_INTERNAL_7aaabd57_4_k_cu_086746c1_41244cuda3std3__45__cpo5beginE - _ZN39_INTERNAL_7aaabd57_4_k_cu_086746c1_41244cuda3std6ranges3__45__cpo9iter_moveE)
_ZN39_INTERNAL_7aaabd57_4_k_cu_086746c1_41244cuda3std6ranges3__45__cpo9iter_moveE:
	.zero		1
	.type		_ZN39_INTERNAL_7aaabd57_4_k_cu_086746c1_41244cuda3std3__45__cpo5beginE,@object
	.size		_ZN39_INTERNAL_7aaabd57_4_k_cu_086746c1_41244cuda3std3__45__cpo5beginE,(_ZN39_INTERNAL_7aaabd57_4_k_cu_086746c1_41244cuda3std3__441_GLOBAL__N__7aaabd57_4_k_cu_086746c1_41246ignoreE - _ZN39_INTERNAL_7aaabd57_4_k_cu_086746c1_41244cuda3std3__45__cpo5beginE)
_ZN39_INTERNAL_7aaabd57_4_k_cu_086746c1_41244cuda3std3__45__cpo5beginE:
	.zero		1
	.type		_ZN39_INTERNAL_7aaabd57_4_k_cu_086746c1_41244cuda3std3__441_GLOBAL__N__7aaabd57_4_k_cu_086746c1_41246ignoreE,@object
	.size		_ZN39_INTERNAL_7aaabd57_4_k_cu_086746c1_41244cuda3std3__441_GLOBAL__N__7aaabd57_4_k_cu_086746c1_41246ignoreE,(_ZN39_INTERNAL_7aaabd57_4_k_cu_086746c1_41244cute7productE - _ZN39_INTERNAL_7aaabd57_4_k_cu_086746c1_41244cuda3std3__441_GLOBAL__N__7aaabd57_4_k_cu_086746c1_41246ignoreE)
_ZN39_INTERNAL_7aaabd57_4_k_cu_086746c1_41244cuda3std3__441_GLOBAL__N__7aaabd57_4_k_cu_086746c1_41246ignoreE:
	.zero		1
	.type		_ZN39_INTERNAL_7aaabd57_4_k_cu_086746c1_41244cute7productE,@object
	.size		_ZN39_INTERNAL_7aaabd57_4_k_cu_086746c1_41244cute7productE,(_ZN39_INTERNAL_7aaabd57_4_k_cu_086746c1_41244cuda3std3__45__cpo3endE - _ZN39_INTERNAL_7aaabd57_4_k_cu_086746c1_41244cute7productE)
_ZN39_INTERNAL_7aaabd57_4_k_cu_086746c1_41244cute7productE:
	.zero		1
	.type		_ZN39_INTERNAL_7aaabd57_4_k_cu_086746c1_41244cuda3std3__45__cpo3endE,@object
	.size		_ZN39_INTERNAL_7aaabd57_4_k_cu_086746c1_41244cuda3std3__45__cpo3endE,(_ZN39_INTERNAL_7aaabd57_4_k_cu_086746c1_41244cuda3std3__419piecewise_constructE - _ZN39_INTERNAL_7aaabd57_4_k_cu_086746c1_41244cuda3std3__45__cpo3endE)
_ZN39_INTERNAL_7aaabd57_4_k_cu_086746c1_41244cuda3std3__45__cpo3endE:
	.zero		1
	.type		_ZN39_INTERNAL_7aaabd57_4_k_cu_086746c1_41244cuda3std3__419piecewise_constructE,@object
	.size		_ZN39_INTERNAL_7aaabd57_4_k_cu_086746c1_41244cuda3std3__419piecewise_constructE,(_ZN39_INTERNAL_7aaabd57_4_k_cu_086746c1_41244cuda3std3__45__cpo4cendE - _ZN39_INTERNAL_7aaabd57_4_k_cu_086746c1_41244cuda3std3__419piecewise_constructE)
_ZN39_INTERNAL_7aaabd57_4_k_cu_086746c1_41244cuda3std3__419piecewise_constructE:
	.zero		1
	.type		_ZN39_INTERNAL_7aaabd57_4_k_cu_086746c1_41244cuda3std3__45__cpo4cendE,@object
	.size		_ZN39_INTERNAL_7aaabd57_4_k_cu_086746c1_41244cuda3std3__45__cpo4cendE,(_ZN39_INTERNAL_7aaabd57_4_k_cu_086746c1_41244cuda3std6ranges3__45__cpo4swapE - _ZN39_INTERNAL_7aaabd57_4_k_cu_086746c1_41244cuda3std3__45__cpo4cendE)
_ZN39_INTERNAL_7aaabd57_4_k_cu_086746c1_41244cuda3std3__45__cpo4cendE:
	.zero		1
	.type		_ZN39_INTERNAL_7aaabd57_4_k_cu_086746c1_41244cuda3std6ranges3__45__cpo4swapE,@object
	.size		_ZN39_INTERNAL_7aaabd57_4_k_cu_086746c1_41244cuda3std6ranges3__45__cpo4swapE,(.L_7 - _ZN39_INTERNAL_7aaabd57_4_k_cu_086746c1_41244cuda3std6ranges3__45__cpo4swapE)
_ZN39_INTERNAL_7aaabd57_4_k_cu_086746c1_41244cuda3std6ranges3__45__cpo4swapE:
	.zero		1
.L_7:


//--------------------- .nv.constant0._ZN7cutlass13device_kernelINS_4gemm6kernel13GemmUniversalIN4cute5tupleIJiiiiEEENS1_10collective13CollectiveMmaINS1_37MainloopSm90TmaGmmaWarpSpecializedFP8ILi22ENS5_IJNS4_1CILi1EEESB_SB_EEENS1_35KernelTmaWarpSpecializedCooperativeEEENS5_IJNSA_ILi256EEENSA_ILi64EEENSA_ILi32EEEEEENS_12float_e4m3_tENS5_IJlSB_lEEESJ_SK_NS4_8TiledMMAINS4_8MMA_AtomIJNS4_4SM904GMMA30MMA_64x64x32_F32E4M3E4M3_SS_TNILNSO_7ScaleInE1ELSQ_1EEEEEENS4_6LayoutINS5_IJNSA_ILi2EEESB_SB_EEENS5_IJSB_NSA_ILi0EEESW_EEEEENS5_IJNS4_10UnderscoreESZ_SZ_EEEEENS4_13SM90_TMA_LOADENS4_14ComposedLayoutINS4_7SwizzleILi1ELi4ELi3EEENS4_18smem_ptr_flag_bitsILi8EEENST_INS5_IJNSA_ILi8EEESH_EEENS5_IJSH_SB_EEEEEEEvNS4_8identityES12_S1C_vS1D_EENS_8epilogue10collective6detail29Sm90TmaWarpSpecializedAdapterINS1G_15DefaultEpilogueISJ_SK_SK_NS1F_6thread17LinearCombinationISJ_Li1EffLNS1K_9ScaleType4KindE0ELNS_15FloatRoundStyleE2ESJ_EENS1_15EpilogueDefaultEEEEEvvEEEEvNT_6ParamsE --------------------------
	.section	.nv.constant0._ZN7cutlass13device_kernelINS_4gemm6kernel13GemmUniversalIN4cute5tupleIJiiiiEEENS1_10collective13CollectiveMmaINS1_37MainloopSm90TmaGmmaWarpSpecializedFP8ILi22ENS5_IJNS4_1CILi1EEESB_SB_EEENS1_35KernelTmaWarpSpecializedCooperativeEEENS5_IJNSA_ILi256EEENSA_ILi64EEENSA_ILi32EEEEEENS_12float_e4m3_tENS5_IJlSB_lEEESJ_SK_NS4_8TiledMMAINS4_8MMA_AtomIJNS4_4SM904GMMA30MMA_64x64x32_F32E4M3E4M3_SS_TNILNSO_7ScaleInE1ELSQ_1EEEEEENS4_6LayoutINS5_IJNSA_ILi2EEESB_SB_EEENS5_IJSB_NSA_ILi0EEESW_EEEEENS5_IJNS4_10UnderscoreESZ_SZ_EEEEENS4_13SM90_TMA_LOADENS4_14ComposedLayoutINS4_7SwizzleILi1ELi4ELi3EEENS4_18smem_ptr_flag_bitsILi8EEENST_INS5_IJNSA_ILi8EEESH_EEENS5_IJSH_SB_EEEEEEEvNS4_8identityES12_S1C_vS1D_EENS_8epilogue10collective6detail29Sm90TmaWarpSpecializedAdapterINS1G_15DefaultEpilogueISJ_SK_SK_NS1F_6thread17LinearCombinationISJ_Li1EffLNS1K_9ScaleType4KindE0ELNS_15FloatRoundStyleE2ESJ_EENS1_15EpilogueDefaultEEEEEvvEEEEvNT_6ParamsE,"a",@progbits
	.sectionflags	@""
	.align	4
.nv.constant0._ZN7cutlass13device_kernelINS_4gemm6kernel13GemmUniversalIN4cute5tupleIJiiiiEEENS1_10collective13CollectiveMmaINS1_37MainloopSm90TmaGmmaWarpSpecializedFP8ILi22ENS5_IJNS4_1CILi1EEESB_SB_EEENS1_35KernelTmaWarpSpecializedCooperativeEEENS5_IJNSA_ILi256EEENSA_ILi64EEENSA_ILi32EEEEEENS_12float_e4m3_tENS5_IJlSB_lEEESJ_SK_NS4_8TiledMMAINS4_8MMA_AtomIJNS4_4SM904GMMA30MMA_64x64x32_F32E4M3E4M3_SS_TNILNSO_7ScaleInE1ELSQ_1EEEEEENS4_6LayoutINS5_IJNSA_ILi2EEESB_SB_EEENS5_IJSB_NSA_ILi0EEESW_EEEEENS5_IJNS4_10UnderscoreESZ_SZ_EEEEENS4_13SM90_TMA_LOADENS4_14ComposedLayoutINS4_7SwizzleILi1ELi4ELi3EEENS4_18smem_ptr_flag_bitsILi8EEENST_INS5_IJNSA_ILi8EEESH_EEENS5_IJSH_SB_EEEEEEEvNS4_8identityES12_S1C_vS1D_EENS_8epilogue10collective6detail29Sm90TmaWarpSpecializedAdapterINS1G_15DefaultEpilogueISJ_SK_SK_NS1F_6thread17LinearCombinationISJ_Li1EffLNS1K_9ScaleType4KindE0ELNS_15FloatRoundStyleE2ESJ_EENS1_15EpilogueDefaultEEEEEvvEEEEvNT_6ParamsE:
	.zero		1664


//--------------------- SYMBOLS --------------------------

	.type		.nv.reservedSmem.offset0,@object
	.size		.nv.reservedSmem.offset0,0x4
